	.target	sm_90a

	.elftype	@"ET_EXEC"


//--------------------- .note.nv.tkinfo           --------------------------
	.section	.note.nv.tkinfo,"",@"SHT_NOTE"
	.sectionflags	@"SHF_NOTE_NV_TKINFO"
	.tkinfo
        /*0018*/ 	.word	0x00000002
        /*0030*/ 	.string	""
        /*0030*/ 	.string	"ptxas"
        /*0030*/ 	.string	"Cuda compilation tools, release 13.0, V13.0.88"
        /*0030*/ 	.string	"Build cuda_13.0.r13.0/compiler.36424714_0"
        /*0030*/ 	.string	"-v  -suppress-debug-info  -lineinfo  -arch sm_90a "



//--------------------- .note.nv.cuinfo           --------------------------
	.section	.note.nv.cuinfo,"",@"SHT_NOTE"
	.sectionflags	@"SHF_NOTE_NV_CUINFO"
        /*0018*/ 	.short	0x0002
        /*001a*/ 	.short	0x005a
        /*001c*/ 	.short	0x0082
	.zero		2


//--------------------- .nv.info                  --------------------------
	.section	.nv.info,"",@"SHT_CUDA_INFO"
	.align	4


	//----- nvinfo : EIATTR_REGCOUNT
	.align		4
        /*0000*/ 	.byte	0x04, 0x2f
        /*0002*/ 	.short	(.L_1 - .L_0)
	.align		4
.L_0:
        /*0004*/ 	.word	index@(matmul_kernel)
        /*0008*/ 	.word	0x00000096


	//----- nvinfo : EIATTR_FRAME_SIZE
	.align		4
.L_1:
        /*000c*/ 	.byte	0x04, 0x11
        /*000e*/ 	.short	(.L_3 - .L_2)
	.align		4
.L_2:
        /*0010*/ 	.word	index@(matmul_kernel)
        /*0014*/ 	.word	0x00000000


	//----- nvinfo : EIATTR_MIN_STACK_SIZE
	.align		4
.L_3:
        /*0018*/ 	.byte	0x04, 0x12
        /*001a*/ 	.short	(.L_5 - .L_4)
	.align		4
.L_4:
        /*001c*/ 	.word	index@(matmul_kernel)
        /*0020*/ 	.word	0x00000000
.L_5:


//--------------------- .nv.compat                --------------------------
	.section	.nv.compat,"",@"SHT_CUDA_COMPAT_INFO"
	.align	4
        /*0000*/ 	.byte	0x02, 0x09, 0x01, 0x00, 0x02, 0x02, 0x04, 0x00, 0x02, 0x05, 0x05, 0x00, 0x03, 0x07, 0x01, 0x01
        /*0010*/ 	.byte	0x02, 0x03, 0x00, 0x00, 0x02, 0x06, 0x01, 0x00, 0x04, 0x0b, 0x08, 0x00, 0x00, 0x00, 0x00, 0x00
        /*0020*/ 	.byte	0x00, 0x00, 0x00, 0x00


//--------------------- .nv.info.matmul_kernel    --------------------------
	.section	.nv.info.matmul_kernel,"",@"SHT_CUDA_INFO"
	.sectionflags	@""
	.align	4


	//----- nvinfo : EIATTR_CUDA_API_VERSION
	.align		4
        /*0000*/ 	.byte	0x04, 0x37
        /*0002*/ 	.short	(.L_7 - .L_6)
.L_6:
        /*0004*/ 	.word	0x00000082


	//----- nvinfo : EIATTR_KPARAM_INFO
	.align		4
.L_7:
        /*0008*/ 	.byte	0x04, 0x17
        /*000a*/ 	.short	(.L_9 - .L_8)
.L_8:
        /*000c*/ 	.word	0x00000000
        /*0010*/ 	.short	0x000d
        /*0012*/ 	.short	0x0048
        /*0014*/ 	.byte	0x00, 0xf4, 0x21, 0x00


	//----- nvinfo : EIATTR_KPARAM_INFO
	.align		4
.L_9:
        /*0018*/ 	.byte	0x04, 0x17
        /*001a*/ 	.short	(.L_11 - .L_10)
.L_10:
        /*001c*/ 	.word	0x00000000
        /*0020*/ 	.short	0x000c
        /*0022*/ 	.short	0x0040
        /*0024*/ 	.byte	0x00, 0xf4, 0x21, 0x00


	//----- nvinfo : EIATTR_KPARAM_INFO
	.align		4
.L_11:
        /*0028*/ 	.byte	0x04, 0x17
        /*002a*/ 	.short	(.L_13 - .L_12)
.L_12:
        /*002c*/ 	.word	0x00000000
        /*0030*/ 	.short	0x000b
        /*0032*/ 	.short	0x0038
        /*0034*/ 	.byte	0x00, 0xf0, 0x11, 0x00


	//----- nvinfo : EIATTR_KPARAM_INFO
	.align		4
.L_13:
        /*0038*/ 	.byte	0x04, 0x17
        /*003a*/ 	.short	(.L_15 - .L_14)
.L_14:
        /*003c*/ 	.word	0x00000000
        /*0040*/ 	.short	0x000a
        /*0042*/ 	.short	0x0034
        /*0044*/ 	.byte	0x00, 0xf0, 0x11, 0x00


	//----- nvinfo : EIATTR_KPARAM_INFO
	.align		4
.L_15:
        /*0048*/ 	.byte	0x04, 0x17
        /*004a*/ 	.short	(.L_17 - .L_16)
.L_16:
        /*004c*/ 	.word	0x00000000
        /*0050*/ 	.short	0x0009
        /*0052*/ 	.short	0x0030
        /*0054*/ 	.byte	0x00, 0xf0, 0x11, 0x00


	//----- nvinfo : EIATTR_KPARAM_INFO
	.align		4
.L_17:
        /*0058*/ 	.byte	0x04, 0x17
        /*005a*/ 	.short	(.L_19 - .L_18)
.L_18:
        /*005c*/ 	.word	0x00000000
        /*0060*/ 	.short	0x0008
        /*0062*/ 	.short	0x002c
        /*0064*/ 	.byte	0x00, 0xf0, 0x11, 0x00


	//----- nvinfo : EIATTR_KPARAM_INFO
	.align		4
.L_19:
        /*0068*/ 	.byte	0x04, 0x17
        /*006a*/ 	.short	(.L_21 - .L_20)
.L_20:
        /*006c*/ 	.word	0x00000000
        /*0070*/ 	.short	0x0007
        /*0072*/ 	.short	0x0028
        /*0074*/ 	.byte	0x00, 0xf0, 0x11, 0x00


	//----- nvinfo : EIATTR_KPARAM_INFO
	.align		4
.L_21:
        /*0078*/ 	.byte	0x04, 0x17
        /*007a*/ 	.short	(.L_23 - .L_22)
.L_22:
        /*007c*/ 	.word	0x00000000
        /*0080*/ 	.short	0x0006
        /*0082*/ 	.short	0x0024
        /*0084*/ 	.byte	0x00, 0xf0, 0x11, 0x00


	//----- nvinfo : EIATTR_KPARAM_INFO
	.align		4
.L_23:
        /*0088*/ 	.byte	0x04, 0x17
        /*008a*/ 	.short	(.L_25 - .L_24)
.L_24:
        /*008c*/ 	.word	0x00000000
        /*0090*/ 	.short	0x0005
        /*0092*/ 	.short	0x0020
        /*0094*/ 	.byte	0x00, 0xf0, 0x11, 0x00


	//----- nvinfo : EIATTR_KPARAM_INFO
	.align		4
.L_25:
        /*0098*/ 	.byte	0x04, 0x17
        /*009a*/ 	.short	(.L_27 - .L_26)
.L_26:
        /*009c*/ 	.word	0x00000000
        /*00a0*/ 	.short	0x0004
        /*00a2*/ 	.short	0x001c
        /*00a4*/ 	.byte	0x00, 0xf0, 0x11, 0x00


	//----- nvinfo : EIATTR_KPARAM_INFO
	.align		4
.L_27:
        /*00a8*/ 	.byte	0x04, 0x17
        /*00aa*/ 	.short	(.L_29 - .L_28)
.L_28:
        /*00ac*/ 	.word	0x00000000
        /*00b0*/ 	.short	0x0003
        /*00b2*/ 	.short	0x0018
        /*00b4*/ 	.byte	0x00, 0xf0, 0x11, 0x00


	//----- nvinfo : EIATTR_KPARAM_INFO
	.align		4
.L_29:
        /*00b8*/ 	.byte	0x04, 0x17
        /*00ba*/ 	.short	(.L_31 - .L_30)
.L_30:
        /*00bc*/ 	.word	0x00000000
        /*00c0*/ 	.short	0x0002
        /*00c2*/ 	.short	0x0010
        /*00c4*/ 	.byte	0x00, 0xf4, 0x21, 0x00


	//----- nvinfo : EIATTR_KPARAM_INFO
	.align		4
.L_31:
        /*00c8*/ 	.byte	0x04, 0x17
        /*00ca*/ 	.short	(.L_33 - .L_32)
.L_32:
        /*00cc*/ 	.word	0x00000000
        /*00d0*/ 	.short	0x0001
        /*00d2*/ 	.short	0x0008
        /*00d4*/ 	.byte	0x00, 0xf4, 0x21, 0x00


	//----- nvinfo : EIATTR_KPARAM_INFO
	.align		4
.L_33:
        /*00d8*/ 	.byte	0x04, 0x17
        /*00da*/ 	.short	(.L_35 - .L_34)
.L_34:
        /*00dc*/ 	.word	0x00000000
        /*00e0*/ 	.short	0x0000
        /*00e2*/ 	.short	0x0000
        /*00e4*/ 	.byte	0x00, 0xf4, 0x21, 0x00


	//----- nvinfo : EIATTR_EXPLICIT_CLUSTER
	.align		4
.L_35:
        /*00e8*/ 	.byte	0x01, 0x3e
	.zero		2


	//----- nvinfo : EIATTR_CTA_PER_CLUSTER
	.align		4
        /*00ec*/ 	.byte	0x04, 0x3d
        /*00ee*/ 	.short	(.L_37 - .L_36)
.L_36:
        /*00f0*/ 	.word	0x00000002
        /*00f4*/ 	.word	0x00000001
        /*00f8*/ 	.word	0x00000001


	//----- nvinfo : EIATTR_SPARSE_MMA_MASK
	.align		4
.L_37:
        /*00fc*/ 	.byte	0x03, 0x50
        /*00fe*/ 	.short	0x0000


	//----- nvinfo : EIATTR_MAXREG_COUNT
	.align		4
        /*0100*/ 	.byte	0x03, 0x1b
        /*0102*/ 	.short	0x00ff


	//----- nvinfo : EIATTR_NUM_BARRIERS
	.align		4
        /*0104*/ 	.byte	0x02, 0x4c
        /*0106*/ 	.byte	0x01
	.zero		1


	//----- nvinfo : EIATTR_MERCURY_ISA_VERSION
	.align		4
        /*0108*/ 	.byte	0x03, 0x5f
        /*010a*/ 	.short	0x0101


	//----- nvinfo : EIATTR_EXIT_INSTR_OFFSETS
	.align		4
        /*010c*/ 	.byte	0x04, 0x1c
        /*010e*/ 	.short	(.L_39 - .L_38)


	//   ....[0]....
.L_38:
        /*0110*/ 	.word	0x00004210


	//   ....[1]....
        /*0114*/ 	.word	0x00004230


	//----- nvinfo : EIATTR_REQNTID
	.align		4
.L_39:
        /*0118*/ 	.byte	0x04, 0x10
        /*011a*/ 	.short	(.L_41 - .L_40)
.L_40:
        /*011c*/ 	.word	0x00000080
        /*0120*/ 	.word	0x00000001
        /*0124*/ 	.word	0x00000001


	//----- nvinfo : EIATTR_CBANK_PARAM_SIZE
	.align		4
.L_41:
        /*0128*/ 	.byte	0x03, 0x19
        /*012a*/ 	.short	0x0050


	//----- nvinfo : EIATTR_PARAM_CBANK
	.align		4
        /*012c*/ 	.byte	0x04, 0x0a
        /*012e*/ 	.short	(.L_43 - .L_42)
	.align		4
.L_42:
        /*0130*/ 	.word	index@(.nv.constant0.matmul_kernel)
        /*0134*/ 	.short	0x0210
        /*0136*/ 	.short	0x0050


	//----- nvinfo : EIATTR_SW_WAR
	.align		4
.L_43:
        /*0138*/ 	.byte	0x04, 0x36
        /*013a*/ 	.short	(.L_45 - .L_44)
.L_44:
        /*013c*/ 	.word	0x00000008
.L_45:


//--------------------- .nv.callgraph             --------------------------
	.section	.nv.callgraph,"",@"SHT_CUDA_CALLGRAPH"
	.align	4
	.sectionentsize	8
	.align		4
        /*0000*/ 	.word	0x00000000
	.align		4
        /*0004*/ 	.word	0xffffffff
	.align		4
        /*0008*/ 	.word	0x00000000
	.align		4
        /*000c*/ 	.word	0xfffffffe
	.align		4
        /*0010*/ 	.word	0x00000000
	.align		4
        /*0014*/ 	.word	0xfffffffd
	.align		4
        /*0018*/ 	.word	0x00000000
	.align		4
        /*001c*/ 	.word	0xfffffffc


//--------------------- .text.matmul_kernel       --------------------------
	.section	.text.matmul_kernel,"ax",@progbits
	.align	128
        .global         matmul_kernel
        .type           matmul_kernel,@function
        .size           matmul_kernel,(.L_x_3 - matmul_kernel)
        .other          matmul_kernel,@"STO_CUDA_ENTRY STV_DEFAULT"
matmul_kernel:
.text.matmul_kernel:
[----:B------:R-:W-:Y:S08]  /*0000*/  LDC R1, c[0x0][0x28] ;  /* 0x00000a00ff017b82 */ /* 0x000ff00000000800 */
[----:B------:R-:W1:Y:S01]  /*0010*/  LDC.64 R2, c[0x0][0x228] ;  /* 0x00008a00ff027b82 */ /* 0x000e620000000a00 */
[----:B------:R-:W2:Y:S01]  /*0020*/  S2R R75, SR_TID.X ;  /* 0x00000000004b7919 */ /* 0x000ea20000002100 */
[----:B------:R-:W-:Y:S01]  /*0030*/  ULDC.64 UR10, c[0x0][0x230] ;  /* 0x00008c00000a7ab9 */ /* 0x000fe20000000a00 */
[----:B------:R-:W-:-:S05]  /*0040*/  ULDC.64 UR18, c[0x0][0x208] ;  /* 0x0000820000127ab9 */ /* 0x000fca0000000a00 */
[----:B------:R-:W3:Y:S08]  /*0050*/  S2UR UR4, SR_CTAID.X ;  /* 0x00000000000479c3 */ /* 0x000ef00000002500 */
[----:B------:R-:W4:Y:S01]  /*0060*/  S2UR UR7, SR_CgaCtaId ;  /* 0x00000000000779c3 */ /* 0x000f220000008800 */
[----:B-1----:R-:W-:Y:S01]  /*0070*/  VIADD R0, R3, 0x3f ;  /* 0x0000003f03007836 */ /* 0x002fe20000000000 */
[----:B------:R-:W-:-:S02]  /*0080*/  IABS R16, R3 ;  /* 0x0000000300107213 */ /* 0x000fc40000000000 */
[----:B------:R-:W-:Y:S02]  /*0090*/  IABS R17, R2 ;  /* 0x0000000200117213 */ /* 0x000fe40000000000 */
[----:B------:R-:W-:Y:S02]  /*00a0*/  SHF.R.S32.HI R5, RZ, 0x1f, R0 ;  /* 0x0000001fff057819 */ /* 0x000fe40000011400 */
[----:B---3--:R-:W-:Y:S01]  /*00b0*/  I2FP.F32.U32 R7, UR4 ;  /* 0x0000000400077c45 */ /* 0x008fe20008201000 */
[----:B------:R-:W-:Y:S01]  /*00c0*/  ULDC UR4, c[0x0][0x150] ;  /* 0x0000540000047ab9 */ /* 0x000fe20000000800 */
[----:B------:R-:W-:Y:S01]  /*00d0*/  LEA.HI R5, R5, R0, RZ, 0x6 ;  /* 0x0000000005057211 */ /* 0x000fe200078f30ff */
[C---:B--2---:R-:W-:Y:S01]  /*00e0*/  IMAD.SHL.U32 R104, R75.reuse, 0x80, RZ ;  /* 0x000000804b687824 */ /* 0x044fe200078e00ff */
[----:B------:R-:W-:Y:S01]  /*00f0*/  LOP3.LUT R55, R75, 0x3f, RZ, 0xc0, !PT ;  /* 0x0000003f4b377812 */ /* 0x000fe200078ec0ff */
[----:B------:R-:W-:Y:S01]  /*0100*/  FMUL R7, R7, UR4 ;  /* 0x0000000407077c20 */ /* 0x000fe20008400000 */
[----:B------:R-:W-:-:S02]  /*0110*/  SHF.R.S32.HI R5, RZ, 0x6, R5 ;  /* 0x00000006ff057819 */ /* 0x000fc40000011405 */
[----:B------:R-:W-:Y:S02]  /*0120*/  LEA.HI R57, R75, 0xe, RZ, 0x1a ;  /* 0x0000000e4b397811 */ /* 0x000fe400078fd0ff */
[----:B------:R-:W-:Y:S01]  /*0130*/  SHF.R.U32.HI R59, RZ, 0x6, R75 ;  /* 0x00000006ff3b7819 */ /* 0x000fe2000001164b */
[----:B------:R-:W-:Y:S01]  /*0140*/  IMAD.SHL.U32 R6, R5, 0x8, RZ ;  /* 0x0000000805067824 */ /* 0x000fe200078e00ff */
[----:B------:R-:W1:Y:S01]  /*0150*/  F2I.U32.TRUNC.NTZ R7, R7 ;  /* 0x0000000700077305 */ /* 0x000e62000020f000 */
[----:B------:R-:W-:Y:S02]  /*0160*/  ISETP.GE.AND P4, PT, R57, UR10, PT ;  /* 0x0000000a39007c0c */ /* 0x000fe4000bf86270 */
[----:B------:R-:W-:Y:S02]  /*0170*/  SGXT.U32 R59, R59, 0x1 ;  /* 0x000000013b3b781a */ /* 0x000fe40000000000 */
[----:B------:R-:W-:Y:S02]  /*0180*/  IABS R9, R6 ;  /* 0x0000000600097213 */ /* 0x000fe40000000000 */
[----:B------:R-:W-:-:S02]  /*0190*/  ISETP.GE.AND P6, PT, R59, UR10, PT ;  /* 0x0000000a3b007c0c */ /* 0x000fc4000bfc6270 */
[----:B------:R-:W2:Y:S01]  /*01a0*/  I2F.RP R0, R9 ;  /* 0x0000000900007306 */ /* 0x000ea20000209400 */
[C---:B------:R-:W-:Y:S02]  /*01b0*/  LEA.HI R61, R75.reuse, 0x1e, RZ, 0x1a ;  /* 0x0000001e4b3d7811 */ /* 0x040fe400078fd0ff */
[----:B------:R-:W-:Y:S02]  /*01c0*/  LOP3.LUT R56, R75, 0x1f, RZ, 0xc0, !PT ;  /* 0x0000001f4b387812 */ /* 0x000fe400078ec0ff */
[C---:B------:R-:W-:Y:S02]  /*01d0*/  LOP3.LUT R106, R59.reuse, 0x2, RZ, 0xfc, !PT ;  /* 0x000000023b6a7812 */ /* 0x040fe400078efcff */
[----:B-1----:R-:W-:Y:S02]  /*01e0*/  IABS R13, R7 ;  /* 0x00000007000d7213 */ /* 0x002fe40000000000 */
[C---:B------:R-:W-:Y:S02]  /*01f0*/  LOP3.LUT R107, R59.reuse, 0x4, RZ, 0xfc, !PT ;  /* 0x000000043b6b7812 */ /* 0x040fe400078efcff */
[----:B------:R-:W-:-:S02]  /*0200*/  LOP3.LUT R108, R59, 0x6, RZ, 0xfc, !PT ;  /* 0x000000063b6c7812 */ /* 0x000fc400078efcff */
[C---:B------:R-:W-:Y:S01]  /*0210*/  LOP3.LUT R109, R59.reuse, 0x8, RZ, 0xfc, !PT ;  /* 0x000000083b6d7812 */ /* 0x040fe200078efcff */
[----:B--2---:R-:W1:Y:S01]  /*0220*/  MUFU.RCP R0, R0 ;  /* 0x0000000000007308 */ /* 0x004e620000001000 */
[C---:B------:R-:W-:Y:S02]  /*0230*/  LOP3.LUT R110, R59.reuse, 0xa, RZ, 0xfc, !PT ;  /* 0x0000000a3b6e7812 */ /* 0x040fe400078efcff */
[C---:B------:R-:W-:Y:S02]  /*0240*/  LOP3.LUT R112, R59.reuse, 0x10, RZ, 0xfc, !PT ;  /* 0x000000103b707812 */ /* 0x040fe400078efcff */
[C---:B------:R-:W-:Y:S02]  /*0250*/  LOP3.LUT R111, R59.reuse, 0xc, RZ, 0xfc, !PT ;  /* 0x0000000c3b6f7812 */ /* 0x040fe400078efcff */
[C---:B------:R-:W-:Y:S02]  /*0260*/  LOP3.LUT R113, R59.reuse, 0x12, RZ, 0xfc, !PT ;  /* 0x000000123b717812 */ /* 0x040fe400078efcff */
[----:B------:R-:W-:-:S02]  /*0270*/  LOP3.LUT R114, R59, 0x14, RZ, 0xfc, !PT ;  /* 0x000000143b727812 */ /* 0x000fc400078efcff */
[C---:B------:R-:W-:Y:S02]  /*0280*/  LOP3.LUT R77, R59.reuse, 0x18, RZ, 0xfc, !PT ;  /* 0x000000183b4d7812 */ /* 0x040fe400078efcff */
[C---:B------:R-:W-:Y:S02]  /*0290*/  LOP3.LUT R81, R59.reuse, 0x1c, RZ, 0xfc, !PT ;  /* 0x0000001c3b517812 */ /* 0x040fe400078efcff */
[----:B------:R-:W-:Y:S01]  /*02a0*/  LOP3.LUT R79, R59, 0x1a, RZ, 0xfc, !PT ;  /* 0x0000001a3b4f7812 */ /* 0x000fe200078efcff */
[----:B-1----:R-:W-:Y:S01]  /*02b0*/  VIADD R4, R0, 0xffffffe ;  /* 0x0ffffffe00047836 */ /* 0x002fe20000000000 */
[----:B------:R-:W-:-:S03]  /*02c0*/  IABS R0, R6 ;  /* 0x0000000600007213 */ /* 0x000fc60000000000 */
[----:B------:R1:W2:Y:S02]  /*02d0*/  F2I.FTZ.U32.TRUNC.NTZ R5, R4 ;  /* 0x0000000400057305 */ /* 0x0002a4000021f000 */
[----:B------:R-:W-:Y:S02]  /*02e0*/  IMAD.MOV R0, RZ, RZ, -R0 ;  /* 0x000000ffff007224 */ /* 0x000fe400078e0a00 */
[----:B-1----:R-:W-:Y:S02]  /*02f0*/  IMAD.MOV.U32 R4, RZ, RZ, RZ ;  /* 0x000000ffff047224 */ /* 0x002fe400078e00ff */
[----:B--2---:R-:W-:-:S04]  /*0300*/  IMAD.MOV R8, RZ, RZ, -R5 ;  /* 0x000000ffff087224 */ /* 0x004fc800078e0a05 */
[----:B------:R-:W-:-:S04]  /*0310*/  IMAD R11, R8, R9, RZ ;  /* 0x00000009080b7224 */ /* 0x000fc800078e02ff */
[----:B------:R-:W-:-:S06]  /*0320*/  IMAD.HI.U32 R4, R5, R11, R4 ;  /* 0x0000000b05047227 */ /* 0x000fcc00078e0004 */
[----:B------:R-:W-:-:S04]  /*0330*/  IMAD.HI.U32 R4, R4, R13, RZ ;  /* 0x0000000d04047227 */ /* 0x000fc800078e00ff */
[----:B------:R-:W-:-:S05]  /*0340*/  IMAD R0, R4, R0, R13 ;  /* 0x0000000004007224 */ /* 0x000fca00078e020d */
[----:B------:R-:W-:-:S13]  /*0350*/  ISETP.GT.U32.AND P1, PT, R9, R0, PT ;  /* 0x000000000900720c */ /* 0x000fda0003f24070 */
[----:B------:R-:W-:Y:S02]  /*0360*/  @!P1 IMAD.IADD R0, R0, 0x1, -R9 ;  /* 0x0000000100009824 */ /* 0x000fe400078e0a09 */
[----:B------:R-:W-:Y:S01]  /*0370*/  @!P1 VIADD R4, R4, 0x1 ;  /* 0x0000000104049836 */ /* 0x000fe20000000000 */
[----:B------:R-:W-:Y:S02]  /*0380*/  ISETP.NE.AND P1, PT, R6, RZ, PT ;  /* 0x000000ff0600720c */ /* 0x000fe40003f25270 */
[----:B------:R-:W-:Y:S02]  /*0390*/  ISETP.GE.U32.AND P0, PT, R0, R9, PT ;  /* 0x000000090000720c */ /* 0x000fe40003f06070 */
[----:B------:R-:W-:-:S04]  /*03a0*/  LOP3.LUT R0, R7, R6, RZ, 0x3c, !PT ;  /* 0x0000000607007212 */ /* 0x000fc800078e3cff */
[----:B------:R-:W-:Y:S01]  /*03b0*/  ISETP.GE.AND P2, PT, R0, RZ, PT ;  /* 0x000000ff0000720c */ /* 0x000fe20003f46270 */
[----:B------:R-:W-:-:S05]  /*03c0*/  VIADD R0, R2, 0x3f ;  /* 0x0000003f02007836 */ /* 0x000fca0000000000 */
[----:B------:R-:W-:Y:S01]  /*03d0*/  SHF.R.S32.HI R5, RZ, 0x1f, R0 ;  /* 0x0000001fff057819 */ /* 0x000fe20000011400 */
[----:B------:R-:W-:-:S03]  /*03e0*/  @P0 VIADD R4, R4, 0x1 ;  /* 0x0000000104040836 */ /* 0x000fc60000000000 */
[----:B------:R-:W-:-:S03]  /*03f0*/  LEA.HI R5, R5, R0, RZ, 0x6 ;  /* 0x0000000005057211 */ /* 0x000fc600078f30ff */
[----:B------:R-:W-:Y:S01]  /*0400*/  @!P2 IMAD.MOV R4, RZ, RZ, -R4 ;  /* 0x000000ffff04a224 */ /* 0x000fe200078e0a04 */
[----:B------:R-:W-:-:S05]  /*0410*/  @!P1 LOP3.LUT R4, RZ, R6, RZ, 0x33, !PT ;  /* 0x00000006ff049212 */ /* 0x000fca00078e33ff */
[----:B------:R-:W-:Y:S02]  /*0420*/  IMAD.SHL.U32 R8, R4, 0x8, RZ ;  /* 0x0000000804087824 */ /* 0x000fe400078e00ff */
[----:B------:R-:W-:-:S03]  /*0430*/  IMAD.MOV R4, RZ, RZ, -R4 ;  /* 0x000000ffff047224 */ /* 0x000fc600078e0a04 */
[----:B------:R-:W-:Y:S01]  /*0440*/  LEA.HI.SX32 R5, R5, -R8, 0x1a ;  /* 0x8000000805057211 */ /* 0x000fe200078fd2ff */
[----:B------:R-:W-:-:S03]  /*0450*/  IMAD R13, R6, R4, R7 ;  /* 0x00000004060d7224 */ /* 0x000fc600078e0207 */
[----:B------:R-:W-:-:S04]  /*0460*/  VIMNMX R10, R5, 0x8, PT ;  /* 0x00000008050a7848 */ /* 0x000fc80003fe0100 */
[-C--:B------:R-:W-:Y:S02]  /*0470*/  IABS R9, R10.reuse ;  /* 0x0000000a00097213 */ /* 0x080fe40000000000 */
[----:B------:R-:W-:Y:S02]  /*0480*/  IABS R6, R10 ;  /* 0x0000000a00067213 */ /* 0x000fe40000000000 */
[----:B------:R-:W1:Y:S01]  /*0490*/  I2F.RP R0, R9 ;  /* 0x0000000900007306 */ /* 0x000e620000209400 */
[C---:B------:R-:W-:Y:S02]  /*04a0*/  R2UR UR4, R10.reuse ;  /* 0x000000000a0472ca */ /* 0x040fe400000e0000 */
[----:B------:R-:W-:-:S11]  /*04b0*/  R2UR UR5, R10 ;  /* 0x000000000a0572ca */ /* 0x000fd600000e0000 */
[----:B------:R-:W-:Y:S01]  /*04c0*/  UISETP.NE.AND UP0, UPT, UR4, URZ, UPT ;  /* 0x0000003f0400728c */ /* 0x000fe2000bf05270 */
[----:B-1----:R-:W1:Y:S02]  /*04d0*/  MUFU.RCP R0, R0 ;  /* 0x0000000000007308 */ /* 0x002e640000001000 */
[----:B-1----:R-:W-:Y:S02]  /*04e0*/  VIADD R5, R0, 0xffffffe ;  /* 0x0ffffffe00057836 */ /* 0x002fe40000000000 */
[----:B------:R-:W-:-:S04]  /*04f0*/  IMAD.MOV R0, RZ, RZ, -R6 ;  /* 0x000000ffff007224 */ /* 0x000fc800078e0a06 */
[----:B------:R-:W1:Y:S08]  /*0500*/  I2F.RP R6, R16 ;  /* 0x0000001000067306 */ /* 0x000e700000209400 */
[----:B------:R-:W2:Y:S08]  /*0510*/  F2I.FTZ.U32.TRUNC.NTZ R5, R5 ;  /* 0x0000000500057305 */ /* 0x000eb0000021f000 */
[----:B-1----:R-:W1:Y:S01]  /*0520*/  MUFU.RCP R6, R6 ;  /* 0x0000000600067308 */ /* 0x002e620000001000 */
[----:B--2---:R-:W-:-:S04]  /*0530*/  IMAD.MOV R11, RZ, RZ, -R5 ;  /* 0x000000ffff0b7224 */ /* 0x004fc800078e0a05 */
[----:B------:R-:W-:Y:S01]  /*0540*/  IMAD.MOV.U32 R4, RZ, RZ, R11 ;  /* 0x000000ffff047224 */ /* 0x000fe200078e000b */
[----:B------:R-:W-:-:S03]  /*0550*/  IABS R11, R13 ;  /* 0x0000000d000b7213 */ /* 0x000fc60000000000 */
[----:B------:R-:W-:Y:S02]  /*0560*/  IMAD R7, R4, R9, RZ ;  /* 0x0000000904077224 */ /* 0x000fe400078e02ff */
[----:B------:R-:W-:-:S04]  /*0570*/  IMAD.MOV.U32 R4, RZ, RZ, RZ ;  /* 0x000000ffff047224 */ /* 0x000fc800078e00ff */
[----:B------:R-:W-:Y:S02]  /*0580*/  IMAD.HI.U32 R4, R5, R7, R4 ;  /* 0x0000000705047227 */ /* 0x000fe400078e0004 */
[----:B------:R-:W2:Y:S02]  /*0590*/  I2F.RP R5, R17 ;  /* 0x0000001100057306 */ /* 0x000ea40000209400 */
[----:B-1----:R-:W-:Y:S02]  /*05a0*/  VIADD R7, R6, 0xffffffe ;  /* 0x0ffffffe06077836 */ /* 0x002fe40000000000 */
[----:B------:R-:W-:-:S04]  /*05b0*/  IMAD.HI.U32 R4, R4, R11, RZ ;  /* 0x0000000b04047227 */ /* 0x000fc800078e00ff */
[----:B------:R-:W-:Y:S01]  /*05c0*/  IMAD R0, R4, R0, R11 ;  /* 0x0000000004007224 */ /* 0x000fe200078e020b */
[----:B------:R-:W1:Y:S01]  /*05d0*/  F2I.FTZ.U32.TRUNC.NTZ R7, R7 ;  /* 0x0000000700077305 */ /* 0x000e62000021f000 */
[----:B------:R-:W-:-:S03]  /*05e0*/  IMAD.MOV.U32 R6, RZ, RZ, RZ ;  /* 0x000000ffff067224 */ /* 0x000fc600078e00ff */
[----:B------:R-:W-:-:S04]  /*05f0*/  ISETP.GT.U32.AND P1, PT, R9, R0, PT ;  /* 0x000000000900720c */ /* 0x000fc80003f24070 */
[----:B--2---:R-:W2:Y:S09]  /*0600*/  MUFU.RCP R5, R5 ;  /* 0x0000000500057308 */ /* 0x004eb20000001000 */
[----:B------:R-:W-:Y:S02]  /*0610*/  @!P1 IMAD.IADD R0, R0, 0x1, -R9 ;  /* 0x0000000100009824 */ /* 0x000fe400078e0a09 */
[----:B------:R-:W-:-:S03]  /*0620*/  @!P1 VIADD R4, R4, 0x1 ;  /* 0x0000000104049836 */ /* 0x000fc60000000000 */
[----:B------:R-:W-:Y:S01]  /*0630*/  ISETP.GE.U32.AND P0, PT, R0, R9, PT ;  /* 0x000000090000720c */ /* 0x000fe20003f06070 */
[----:B-1----:R-:W-:Y:S01]  /*0640*/  IMAD.MOV R9, RZ, RZ, -R7 ;  /* 0x000000ffff097224 */ /* 0x002fe200078e0a07 */
[----:B------:R-:W-:Y:S01]  /*0650*/  LOP3.LUT R0, R13, R10, RZ, 0x3c, !PT ;  /* 0x0000000a0d007212 */ /* 0x000fe200078e3cff */
[----:B--2---:R-:W-:Y:S02]  /*0660*/  VIADD R5, R5, 0xffffffe ;  /* 0x0ffffffe05057836 */ /* 0x004fe40000000000 */
[----:B------:R-:W-:Y:S01]  /*0670*/  IMAD R9, R9, R16, RZ ;  /* 0x0000001009097224 */ /* 0x000fe200078e02ff */
[----:B------:R-:W-:Y:S02]  /*0680*/  ISETP.GE.AND P2, PT, R0, RZ, PT ;  /* 0x000000ff0000720c */ /* 0x000fe40003f46270 */
[----:B------:R-:W-:Y:S01]  /*0690*/  SHF.R.U32.HI R0, RZ, 0x5, R75 ;  /* 0x00000005ff007819 */ /* 0x000fe2000001164b */
[----:B------:R-:W1:Y:S01]  /*06a0*/  F2I.FTZ.U32.TRUNC.NTZ R5, R5 ;  /* 0x0000000500057305 */ /* 0x000e62000021f000 */
[----:B------:R-:W-:-:S02]  /*06b0*/  IMAD.HI.U32 R6, R7, R9, R6 ;  /* 0x0000000907067227 */ /* 0x000fc400078e0006 */
[----:B------:R-:W-:Y:S02]  /*06c0*/  R2UR UR4, R0 ;  /* 0x00000000000472ca */ /* 0x000fe400000e0000 */
[----:B------:R-:W-:-:S05]  /*06d0*/  @P0 VIADD R4, R4, 0x1 ;  /* 0x0000000104040836 */ /* 0x000fca0000000000 */
[----:B------:R-:W-:-:S05]  /*06e0*/  @!P2 IMAD.MOV R4, RZ, RZ, -R4 ;  /* 0x000000ffff04a224 */ /* 0x000fca00078e0a04 */
[----:B------:R-:W-:Y:S01]  /*06f0*/  R2UR UR8, R4 ;  /* 0x00000000040872ca */ /* 0x000fe200000e0000 */
[----:B----4-:R-:W-:-:S08]  /*0700*/  ULEA UR4, UR7, UR4, 0x5 ;  /* 0x0000000407047291 */ /* 0x010fd0000f8e283f */
[----:B------:R-:W-:-:S04]  /*0710*/  @!UP0 ULOP3.LUT UR8, URZ, UR5, URZ, 0x33, !UPT ;  /* 0x000000053f088292 */ /* 0x000fc8000f8e333f */
[----:B------:R-:W-:Y:S02]  /*0720*/  UIADD3 UR5, -UR8, URZ, URZ ;  /* 0x0000003f08057290 */ /* 0x000fe4000fffe13f */
[----:B------:R-:W-:-:S04]  /*0730*/  USHF.L.U32 UR8, UR8, 0x6, URZ ;  /* 0x0000000608087899 */ /* 0x000fc8000800063f */
[----:B------:R-:W-:Y:S01]  /*0740*/  ULOP3.LUT UR4, UR8, 0x23, UR4, 0xf8, !UPT ;  /* 0x0000002308047892 */ /* 0x000fe2000f8ef804 */
[----:B------:R-:W-:Y:S01]  /*0750*/  IMAD R0, R10, UR5, R13 ;  /* 0x000000050a007c24 */ /* 0x000fe2000f8e020d */
[----:B------:R-:W-:Y:S01]  /*0760*/  UIADD3 UR5, UR10, 0x1f, URZ ;  /* 0x0000001f0a057890 */ /* 0x000fe2000fffe03f */
[----:B-1----:R-:W-:Y:S01]  /*0770*/  IMAD.MOV R10, RZ, RZ, -R5 ;  /* 0x000000ffff0a7224 */ /* 0x002fe200078e0a05 */
[----:B------:R-:W-:Y:S01]  /*0780*/  ULOP3.LUT UR12, UR4, 0x8, URZ, 0xfc, !UPT ;  /* 0x00000008040c7892 */ /* 0x000fe2000f8efc3f */
[----:B------:R-:W-:Y:S01]  /*0790*/  IMAD.IADD R0, R8, 0x1, R0 ;  /* 0x0000000108007824 */ /* 0x000fe200078e0200 */
[----:B------:R-:W-:Y:S02]  /*07a0*/  ULOP3.LUT UR9, UR4, 0x4, URZ, 0xfc, !UPT ;  /* 0x0000000404097892 */ /* 0x000fe4000f8efc3f */
[----:B------:R-:W-:Y:S01]  /*07b0*/  IMAD.U32 R4, RZ, RZ, UR4 ;  /* 0x00000004ff047e24 */ /* 0x000fe2000f8e00ff */
[----:B------:R-:W-:Y:S01]  /*07c0*/  ULOP3.LUT UR14, UR4, 0x10, URZ, 0xfc, !UPT ;  /* 0x00000010040e7892 */ /* 0x000fe2000f8efc3f */
[----:B------:R-:W-:Y:S01]  /*07d0*/  IMAD R7, R10, R17, RZ ;  /* 0x000000110a077224 */ /* 0x000fe200078e02ff */
[----:B------:R-:W-:Y:S01]  /*07e0*/  ULOP3.LUT UR13, UR4, 0xc, URZ, 0xfc, !UPT ;  /* 0x0000000c040d7892 */ /* 0x000fe2000f8efc3f */
[----:B------:R-:W-:Y:S01]  /*07f0*/  IMAD R55, R0, 0x40, R55 ;  /* 0x0000004000377824 */ /* 0x000fe200078e0237 */
[----:B------:R-:W-:Y:S01]  /*0800*/  IABS R9, R4 ;  /* 0x0000000400097213 */ /* 0x000fe20000000000 */
[----:B------:R-:W-:Y:S01]  /*0810*/  IMAD.U32 R4, RZ, RZ, UR12 ;  /* 0x0000000cff047e24 */ /* 0x000fe2000f8e00ff */
[----:B------:R-:W-:Y:S01]  /*0820*/  ULOP3.LUT UR15, UR4, 0x14, URZ, 0xfc, !UPT ;  /* 0x00000014040f7892 */ /* 0x000fe2000f8efc3f */
[----:B------:R-:W-:Y:S01]  /*0830*/  IMAD.U32 R8, RZ, RZ, UR9 ;  /* 0x00000009ff087e24 */ /* 0x000fe2000f8e00ff */
[----:B------:R-:W-:-:S02]  /*0840*/  ULOP3.LUT UR16, UR4, 0x18, URZ, 0xfc, !UPT ;  /* 0x0000001804107892 */ /* 0x000fc4000f8efc3f */
[----:B------:R-:W-:Y:S01]  /*0850*/  IABS R13, R4 ;  /* 0x00000004000d7213 */ /* 0x000fe20000000000 */
[----:B------:R-:W-:Y:S01]  /*0860*/  IMAD.MOV.U32 R4, RZ, RZ, RZ ;  /* 0x000000ffff047224 */ /* 0x000fe200078e00ff */
[----:B------:R-:W-:Y:S01]  /*0870*/  IABS R11, R8 ;  /* 0x00000008000b7213 */ /* 0x000fe20000000000 */
[----:B------:R-:W-:Y:S02]  /*0880*/  ULOP3.LUT UR17, UR4, 0x1c, URZ, 0xfc, !UPT ;  /* 0x0000001c04117892 */ /* 0x000fe4000f8efc3f */
[----:B------:R-:W-:Y:S01]  /*0890*/  IMAD.HI.U32 R4, R5, R7, R4 ;  /* 0x0000000705047227 */ /* 0x000fe200078e0004 */
[----:B------:R-:W-:-:S03]  /*08a0*/  UISETP.GT.AND UP0, UPT, UR5, 0x1f, UPT ;  /* 0x0000001f0500788c */ /* 0x000fc6000bf04270 */
[C---:B------:R-:W-:Y:S01]  /*08b0*/  IMAD.HI.U32 R5, R6.reuse, R9, RZ ;  /* 0x0000000906057227 */ /* 0x040fe200078e00ff */
[----:B------:R-:W-:Y:S02]  /*08c0*/  USEL UR6, URZ, 0x4, !UP0 ;  /* 0x000000043f067887 */ /* 0x000fe4000c000000 */
[----:B------:R-:W-:Y:S01]  /*08d0*/  UISETP.GT.AND UP0, UPT, UR5, 0x3f, UPT ;  /* 0x0000003f0500788c */ /* 0x000fe2000bf04270 */
[----:B------:R-:W-:-:S04]  /*08e0*/  IMAD.HI.U32 R0, R6, R11, RZ ;  /* 0x0000000b06007227 */ /* 0x000fc800078e00ff */
[----:B------:R-:W-:-:S04]  /*08f0*/  IMAD.HI.U32 R7, R6, R13, RZ ;  /* 0x0000000d06077227 */ /* 0x000fc800078e00ff */
[----:B------:R-:W-:Y:S02]  /*0900*/  IMAD.MOV R5, RZ, RZ, -R5 ;  /* 0x000000ffff057224 */ /* 0x000fe400078e0a05 */
[----:B------:R-:W-:Y:S02]  /*0910*/  IMAD.MOV R0, RZ, RZ, -R0 ;  /* 0x000000ffff007224 */ /* 0x000fe400078e0a00 */
[----:B------:R-:W-:Y:S02]  /*0920*/  IMAD.MOV R10, RZ, RZ, -R7 ;  /* 0x000000ffff0a7224 */ /* 0x000fe400078e0a07 */
[C---:B------:R-:W-:Y:S02]  /*0930*/  IMAD R7, R16.reuse, R5, R9 ;  /* 0x0000000510077224 */ /* 0x040fe400078e0209 */
[----:B------:R-:W-:Y:S02]  /*0940*/  IMAD.U32 R5, RZ, RZ, UR14 ;  /* 0x0000000eff057e24 */ /* 0x000fe4000f8e00ff */
[C---:B------:R-:W-:Y:S01]  /*0950*/  IMAD R8, R16.reuse, R0, R11 ;  /* 0x0000000010087224 */ /* 0x040fe200078e020b */
[C---:B------:R-:W-:Y:S01]  /*0960*/  ISETP.GT.U32.AND P1, PT, R16.reuse, R7, PT ;  /* 0x000000071000720c */ /* 0x040fe20003f24070 */
[----:B------:R-:W-:Y:S01]  /*0970*/  IMAD.U32 R0, RZ, RZ, UR13 ;  /* 0x0000000dff007e24 */ /* 0x000fe2000f8e00ff */
[----:B------:R-:W-:Y:S01]  /*0980*/  IABS R15, R5 ;  /* 0x00000005000f7213 */ /* 0x000fe20000000000 */
[----:B------:R-:W-:Y:S01]  /*0990*/  IMAD.U32 R9, RZ, RZ, UR15 ;  /* 0x0000000fff097e24 */ /* 0x000fe2000f8e00ff */
[----:B------:R-:W-:Y:S01]  /*09a0*/  ISETP.GT.U32.AND P5, PT, R16, R8, PT ;  /* 0x000000081000720c */ /* 0x000fe20003fa4070 */
[----:B------:R-:W-:-:S02]  /*09b0*/  IMAD.U32 R11, RZ, RZ, UR16 ;  /* 0x00000010ff0b7e24 */ /* 0x000fc4000f8e00ff */
[----:B------:R-:W-:Y:S01]  /*09c0*/  IMAD R10, R16, R10, R13 ;  /* 0x0000000a100a7224 */ /* 0x000fe200078e020d */
[----:B------:R-:W-:Y:S01]  /*09d0*/  IABS R13, R0 ;  /* 0x00000000000d7213 */ /* 0x000fe20000000000 */
[----:B------:R-:W-:Y:S01]  /*09e0*/  IMAD.HI.U32 R5, R6, R15, RZ ;  /* 0x0000000f06057227 */ /* 0x000fe200078e00ff */
[----:B------:R-:W-:Y:S02]  /*09f0*/  IABS R19, R9 ;  /* 0x0000000900137213 */ /* 0x000fe40000000000 */
[----:B------:R-:W-:Y:S01]  /*0a00*/  IABS R21, R11 ;  /* 0x0000000b00157213 */ /* 0x000fe20000000000 */
[----:B------:R-:W-:Y:S01]  /*0a10*/  IMAD.U32 R12, RZ, RZ, UR17 ;  /* 0x00000011ff0c7e24 */ /* 0x000fe2000f8e00ff */
[----:B------:R-:W-:Y:S01]  /*0a20*/  ISETP.GT.U32.AND P2, PT, R16, R10, PT ;  /* 0x0000000a1000720c */ /* 0x000fe20003f44070 */
[----:B------:R-:W-:-:S03]  /*0a30*/  IMAD.HI.U32 R0, R6, R13, RZ ;  /* 0x0000000d06007227 */ /* 0x000fc600078e00ff */
[----:B------:R-:W-:Y:S01]  /*0a40*/  IABS R23, R12 ;  /* 0x0000000c00177213 */ /* 0x000fe20000000000 */
[----:B------:R-:W-:-:S04]  /*0a50*/  IMAD.HI.U32 R9, R6, R19, RZ ;  /* 0x0000001306097227 */ /* 0x000fc800078e00ff */
[----:B------:R-:W-:Y:S02]  /*0a60*/  IMAD.MOV R5, RZ, RZ, -R5 ;  /* 0x000000ffff057224 */ /* 0x000fe400078e0a05 */
[----:B------:R-:W-:-:S04]  /*0a70*/  IMAD.HI.U32 R11, R6, R21, RZ ;  /* 0x00000015060b7227 */ /* 0x000fc800078e00ff */
[----:B------:R-:W-:Y:S02]  /*0a80*/  IMAD.MOV R0, RZ, RZ, -R0 ;  /* 0x000000ffff007224 */ /* 0x000fe400078e0a00 */
[----:B------:R-:W-:Y:S02]  /*0a90*/  IMAD.MOV R9, RZ, RZ, -R9 ;  /* 0x000000ffff097224 */ /* 0x000fe400078e0a09 */
[C---:B------:R-:W-:Y:S01]  /*0aa0*/  IMAD R12, R16.reuse, R5, R15 ;  /* 0x00000005100c7224 */ /* 0x040fe200078e020f */
[----:B------:R-:W-:Y:S01]  /*0ab0*/  SHF.R.U32.HI R5, RZ, 0x1, R75 ;  /* 0x00000001ff057819 */ /* 0x000fe2000001164b */
[----:B------:R-:W-:Y:S02]  /*0ac0*/  IMAD.MOV R14, RZ, RZ, -R11 ;  /* 0x000000ffff0e7224 */ /* 0x000fe400078e0a0b */
[C---:B------:R-:W-:Y:S01]  /*0ad0*/  IMAD R11, R16.reuse, R0, R13 ;  /* 0x00000000100b7224 */ /* 0x040fe200078e020d */
[C---:B------:R-:W-:Y:S01]  /*0ae0*/  ISETP.GT.U32.AND P0, PT, R16.reuse, R12, PT ;  /* 0x0000000c1000720c */ /* 0x040fe20003f04070 */
[----:B------:R-:W-:Y:S01]  /*0af0*/  IMAD R13, R16, R9, R19 ;  /* 0x00000009100d7224 */ /* 0x000fe200078e0213 */
[----:B------:R-:W-:Y:S01]  /*0b00*/  LOP3.LUT R0, R75, 0x7f, RZ, 0xc0, !PT ;  /* 0x0000007f4b007812 */ /* 0x000fe200078ec0ff */
[----:B------:R-:W-:Y:S01]  /*0b10*/  IMAD.HI.U32 R6, R6, R23, RZ ;  /* 0x0000001706067227 */ /* 0x000fe200078e00ff */
[----:B------:R-:W-:-:S02]  /*0b20*/  ISETP.GT.U32.AND P3, PT, R16, R11, PT ;  /* 0x0000000b1000720c */ /* 0x000fc40003f64070 */
[----:B------:R-:W-:Y:S01]  /*0b30*/  SEL R9, RZ, UR6, P6 ;  /* 0x00000006ff097c07 */ /* 0x000fe2000b000000 */
[----:B------:R-:W-:Y:S01]  /*0b40*/  @!P1 IMAD.IADD R7, R7, 0x1, -R16 ;  /* 0x0000000107079824 */ /* 0x000fe200078e0a10 */
[C---:B------:R-:W-:Y:S01]  /*0b50*/  ISETP.GT.U32.AND P1, PT, R16.reuse, R13, PT ;  /* 0x0000000d1000720c */ /* 0x040fe20003f24070 */
[----:B------:R-:W-:Y:S01]  /*0b60*/  IMAD.MOV R6, RZ, RZ, -R6 ;  /* 0x000000ffff067224 */ /* 0x000fe200078e0a06 */
[----:B------:R-:W-:Y:S01]  /*0b70*/  ISETP.NE.U32.AND P6, PT, R9, RZ, PT ;  /* 0x000000ff0900720c */ /* 0x000fe20003fc5070 */
[C---:B------:R-:W-:Y:S02]  /*0b80*/  IMAD R14, R16.reuse, R14, R21 ;  /* 0x0000000e100e7224 */ /* 0x040fe400078e0215 */
[----:B------:R-:W-:Y:S01]  /*0b90*/  IMAD R15, R16, R6, R23 ;  /* 0x00000006100f7224 */ /* 0x000fe200078e0217 */
[----:B------:R-:W-:Y:S01]  /*0ba0*/  IABS R6, R55 ;  /* 0x0000003700067213 */ /* 0x000fe20000000000 */
[--C-:B------:R-:W-:Y:S01]  /*0bb0*/  @!P5 IMAD.IADD R8, R8, 0x1, -R16.reuse ;  /* 0x000000010808d824 */ /* 0x100fe200078e0a10 */
[----:B------:R-:W-:Y:S01]  /*0bc0*/  ISETP.GT.U32.AND P5, PT, R16, R14, PT ;  /* 0x0000000e1000720c */ /* 0x000fe20003fa4070 */
[--C-:B------:R-:W-:Y:S01]  /*0bd0*/  @!P2 IMAD.IADD R10, R10, 0x1, -R16.reuse ;  /* 0x000000010a0aa824 */ /* 0x100fe200078e0a10 */
[----:B------:R-:W-:Y:S01]  /*0be0*/  ISETP.GT.U32.AND P2, PT, R16, R15, PT ;  /* 0x0000000f1000720c */ /* 0x000fe20003f44070 */
[--C-:B------:R-:W-:Y:S01]  /*0bf0*/  @!P0 IMAD.IADD R12, R12, 0x1, -R16.reuse ;  /* 0x000000010c0c8824 */ /* 0x100fe200078e0a10 */
[C---:B------:R-:W-:Y:S01]  /*0c00*/  ISETP.GT.U32.AND P0, PT, R16.reuse, R8, PT ;  /* 0x000000081000720c */ /* 0x040fe20003f04070 */
[----:B------:R-:W-:Y:S01]  /*0c10*/  @!P1 IMAD.IADD R13, R13, 0x1, -R16 ;  /* 0x000000010d0d9824 */ /* 0x000fe200078e0a10 */
[----:B------:R-:W-:Y:S01]  /*0c20*/  ISETP.GT.U32.AND P1, PT, R16, R10, PT ;  /* 0x0000000a1000720c */ /* 0x000fe20003f24070 */
[----:B------:R-:W-:-:S02]  /*0c30*/  IMAD.SHL.U32 R54, R0, 0x4, RZ ;  /* 0x0000000400367824 */ /* 0x000fc400078e00ff */
[--C-:B------:R-:W-:Y:S01]  /*0c40*/  @!P3 IMAD.IADD R11, R11, 0x1, -R16.reuse ;  /* 0x000000010b0bb824 */ /* 0x100fe200078e0a10 */
[----:B------:R-:W-:Y:S01]  /*0c50*/  ISETP.GT.U32.AND P3, PT, R16, R7, PT ;  /* 0x000000071000720c */ /* 0x000fe20003f64070 */
[----:B------:R-:W-:Y:S01]  /*0c60*/  IMAD.HI.U32 R4, R4, R6, RZ ;  /* 0x0000000604047227 */ /* 0x000fe200078e00ff */
[----:B------:R-:W-:Y:S02]  /*0c70*/  LOP3.LUT R54, R54, 0x30, R5, 0x78, !PT ;  /* 0x0000003036367812 */ /* 0x000fe400078e7805 */
[----:B------:R-:W-:Y:S01]  /*0c80*/  SEL R5, RZ, UR6, P4 ;  /* 0x00000006ff057c07 */ /* 0x000fe2000a000000 */
[----:B------:R-:W-:Y:S01]  /*0c90*/  @!P5 IMAD.IADD R14, R14, 0x1, -R16 ;  /* 0x000000010e0ed824 */ /* 0x000fe200078e0a10 */
[C---:B------:R-:W-:Y:S01]  /*0ca0*/  ISETP.GT.U32.AND P5, PT, R16.reuse, R13, PT ;  /* 0x0000000d1000720c */ /* 0x040fe20003fa4070 */
[----:B------:R-:W-:Y:S01]  /*0cb0*/  IMAD.MOV R4, RZ, RZ, -R4 ;  /* 0x000000ffff047224 */ /* 0x000fe200078e0a04 */
[C---:B------:R-:W-:Y:S01]  /*0cc0*/  ISETP.GT.U32.AND P4, PT, R16.reuse, R11, PT ;  /* 0x0000000b1000720c */ /* 0x040fe20003f84070 */
[--C-:B------:R-:W-:Y:S01]  /*0cd0*/  @!P2 IMAD.IADD R15, R15, 0x1, -R16.reuse ;  /* 0x000000010f0fa824 */ /* 0x100fe200078e0a10 */
[----:B------:R-:W-:Y:S01]  /*0ce0*/  ISETP.GT.U32.AND P2, PT, R16, R12, PT ;  /* 0x0000000c1000720c */ /* 0x000fe20003f44070 */
[--C-:B------:R-:W-:Y:S01]  /*0cf0*/  @!P0 IMAD.IADD R8, R8, 0x1, -R16.reuse ;  /* 0x0000000108088824 */ /* 0x100fe200078e0a10 */
[----:B------:R-:W-:Y:S01]  /*0d00*/  ISETP.GT.U32.AND P0, PT, R16, R14, PT ;  /* 0x0000000e1000720c */ /* 0x000fe20003f04070 */
[----:B------:R-:W-:Y:S01]  /*0d10*/  @!P1 IMAD.IADD R10, R10, 0x1, -R16 ;  /* 0x000000010a0a9824 */ /* 0x000fe200078e0a10 */
[----:B------:R-:W-:Y:S01]  /*0d20*/  ISETP.NE.U32.AND P1, PT, R5, RZ, PT ;  /* 0x000000ff0500720c */ /* 0x000fe20003f25070 */
[----:B------:R-:W-:-:S02]  /*0d30*/  IMAD R6, R17, R4, R6 ;  /* 0x0000000411067224 */ /* 0x000fc400078e0206 */
[----:B------:R-:W1:Y:S01]  /*0d40*/  LDC.64 R4, c[0x0][0x238] ;  /* 0x00008e00ff047b82 */ /* 0x000e620000000a00 */
[--C-:B------:R-:W-:Y:S01]  /*0d50*/  @!P3 IMAD.IADD R7, R7, 0x1, -R16.reuse ;  /* 0x000000010707b824 */ /* 0x100fe200078e0a10 */
[----:B------:R-:W-:Y:S01]  /*0d60*/  ISETP.GT.U32.AND P3, PT, R16, R15, PT ;  /* 0x0000000f1000720c */ /* 0x000fe20003f64070 */
[--C-:B------:R-:W-:Y:S01]  /*0d70*/  @!P5 IMAD.IADD R13, R13, 0x1, -R16.reuse ;  /* 0x000000010d0dd824 */ /* 0x100fe200078e0a10 */
[----:B------:R-:W-:Y:S01]  /*0d80*/  ISETP.LE.AND P5, PT, RZ, UR12, PT ;  /* 0x0000000cff007c0c */ /* 0x000fe2000bfa3270 */
[--C-:B------:R-:W-:Y:S01]  /*0d90*/  @!P4 IMAD.IADD R11, R11, 0x1, -R16.reuse ;  /* 0x000000010b0bc824 */ /* 0x100fe200078e0a10 */
[----:B------:R-:W-:Y:S01]  /*0da0*/  ISETP.LE.AND P4, PT, RZ, UR4, PT ;  /* 0x00000004ff007c0c */ /* 0x000fe2000bf83270 */
[--C-:B------:R-:W-:Y:S01]  /*0db0*/  @!P2 IMAD.IADD R12, R12, 0x1, -R16.reuse ;  /* 0x000000010c0ca824 */ /* 0x100fe200078e0a10 */
[----:B------:R-:W-:Y:S01]  /*0dc0*/  ISETP.LE.AND P2, PT, RZ, UR9, PT ;  /* 0x00000009ff007c0c */ /* 0x000fe2000bf43270 */
[----:B------:R-:W-:Y:S01]  /*0dd0*/  @!P0 IMAD.IADD R14, R14, 0x1, -R16 ;  /* 0x000000010e0e8824 */ /* 0x000fe200078e0a10 */
[----:B------:R-:W-:Y:S01]  /*0de0*/  ISETP.GT.U32.AND P0, PT, R17, R6, PT ;  /* 0x000000061100720c */ /* 0x000fe20003f04070 */
[----:B------:R-:W-:Y:S01]  /*0df0*/  IMAD.MOV.U32 R9, RZ, RZ, R8 ;  /* 0x000000ffff097224 */ /* 0x000fe200078e0008 */
[----:B------:R-:W-:-:S03]  /*0e00*/  ULDC UR4, c[0x0][0x240] ;  /* 0x0000900000047ab9 */ /* 0x000fc60000000800 */
[----:B------:R-:W-:Y:S01]  /*0e10*/  @!P3 IMAD.IADD R15, R15, 0x1, -R16 ;  /* 0x000000010f0fb824 */ /* 0x000fe200078e0a10 */
[----:B------:R-:W-:Y:S01]  /*0e20*/  ISETP.GE.AND P3, PT, R61, UR10, PT ;  /* 0x0000000a3d007c0c */ /* 0x000fe2000bf66270 */
[----:B------:R-:W-:Y:S01]  /*0e30*/  @!P5 IMAD.MOV R10, RZ, RZ, -R10 ;  /* 0x000000ffff0ad224 */ /* 0x000fe200078e0a0a */
[----:B------:R-:W-:Y:S01]  /*0e40*/  ISETP.GE.AND P5, PT, R56, UR10, PT ;  /* 0x0000000a38007c0c */ /* 0x000fe2000bfa6270 */
[----:B------:R-:W-:Y:S01]  /*0e50*/  @!P4 IMAD.MOV R7, RZ, RZ, -R7 ;  /* 0x000000ffff07c224 */ /* 0x000fe200078e0a07 */
[----:B------:R-:W-:Y:S01]  /*0e60*/  ISETP.LE.AND P4, PT, RZ, UR13, PT ;  /* 0x0000000dff007c0c */ /* 0x000fe2000bf83270 */
[----:B------:R-:W-:Y:S01]  /*0e70*/  @!P2 IMAD.MOV R9, RZ, RZ, -R9 ;  /* 0x000000ffff09a224 */ /* 0x000fe200078e0a09 */
[----:B------:R-:W-:Y:S01]  /*0e80*/  ISETP.LE.AND P2, PT, RZ, UR14, PT ;  /* 0x0000000eff007c0c */ /* 0x000fe2000bf43270 */
[----:B------:R-:W-:Y:S01]  /*0e90*/  @!P0 IMAD.IADD R6, R6, 0x1, -R17 ;  /* 0x0000000106068824 */ /* 0x000fe200078e0a11 */
[----:B------:R-:W-:Y:S01]  /*0ea0*/  SEL R8, RZ, UR6, P3 ;  /* 0x00000006ff087c07 */ /* 0x000fe20009800000 */
[----:B-1----:R-:W-:Y:S01]  /*0eb0*/  IMAD R63, R59, R4, RZ ;  /* 0x000000043b3f7224 */ /* 0x002fe200078e02ff */
[----:B------:R-:W-:Y:S01]  /*0ec0*/  SEL R16, RZ, UR6, P5 ;  /* 0x00000006ff107c07 */ /* 0x000fe2000a800000 */
[----:B------:R-:W-:Y:S01]  /*0ed0*/  IMAD R96, R56, R5, RZ ;  /* 0x0000000538607224 */ /* 0x000fe200078e02ff */
[----:B------:R-:W-:Y:S01]  /*0ee0*/  ISETP.LE.AND P0, PT, RZ, UR15, PT ;  /* 0x0000000fff007c0c */ /* 0x000fe2000bf03270 */
[----:B------:R-:W-:Y:S01]  /*0ef0*/  IMAD R65, R4, 0x2, R63 ;  /* 0x0000000204417824 */ /* 0x000fe200078e023f */
[----:B------:R-:W-:Y:S01]  /*0f00*/  ISETP.LE.AND P3, PT, RZ, UR17, PT ;  /* 0x00000011ff007c0c */ /* 0x000fe2000bf63270 */
[----:B------:R-:W-:Y:S01]  /*0f10*/  IMAD.SHL.U32 R60, R96, 0x4, RZ ;  /* 0x00000004603c7824 */ /* 0x000fe200078e00ff */
[----:B------:R-:W-:Y:S01]  /*0f20*/  ISETP.LE.AND P5, PT, RZ, UR16, PT ;  /* 0x00000010ff007c0c */ /* 0x000fe2000bfa3270 */
[----:B------:R-:W-:Y:S01]  /*0f30*/  IMAD R67, R4, 0x2, R65 ;  /* 0x0000000204437824 */ /* 0x000fe200078e0241 */
[----:B------:R-:W-:Y:S01]  /*0f40*/  ULDC.64 UR14, c[0x0][0x218] ;  /* 0x00008600000e7ab9 */ /* 0x000fe20000000a00 */
[----:B------:R-:W-:Y:S01]  /*0f50*/  @!P4 IMAD.MOV R11, RZ, RZ, -R11 ;  /* 0x000000ffff0bc224 */ /* 0x000fe200078e0a0b */
[----:B------:R-:W-:Y:S01]  /*0f60*/  ISETP.GT.U32.AND P4, PT, R17, R6, PT ;  /* 0x000000061100720c */ /* 0x000fe20003f84070 */
[----:B------:R-:W-:Y:S01]  /*0f70*/  @!P2 IMAD.MOV R12, RZ, RZ, -R12 ;  /* 0x000000ffff0ca224 */ /* 0x000fe200078e0a0c */
[----:B------:R-:W-:Y:S01]  /*0f80*/  ISETP.NE.U32.AND P2, PT, R8, RZ, PT ;  /* 0x000000ff0800720c */ /* 0x000fe20003f45070 */
[C---:B------:R-:W-:Y:S01]  /*0f90*/  IMAD R69, R4.reuse, 0x2, R67 ;  /* 0x0000000204457824 */ /* 0x040fe200078e0243 */
[----:B------:R-:W-:Y:S01]  /*0fa0*/  LOP3.LUT R8, RZ, R3, RZ, 0x33, !PT ;  /* 0x00000003ff087212 */ /* 0x000fe200078e33ff */
[----:B------:R-:W-:Y:S01]  /*0fb0*/  @!P0 IMAD.MOV R13, RZ, RZ, -R13 ;  /* 0x000000ffff0d8224 */ /* 0x000fe200078e0a0d */
[----:B------:R-:W-:Y:S01]  /*0fc0*/  ULDC.64 UR12, c[0x0][0x210] ;  /* 0x00008400000c7ab9 */ /* 0x000fe20000000a00 */
[----:B------:R-:W-:Y:S01]  /*0fd0*/  @!P3 IMAD.MOV R15, RZ, RZ, -R15 ;  /* 0x000000ffff0fb224 */ /* 0x000fe200078e0a0f */
[----:B------:R-:W-:Y:S01]  /*0fe0*/  ISETP.NE.AND P3, PT, R3, RZ, PT ;  /* 0x000000ff0300720c */ /* 0x000fe20003f65270 */
[----:B------:R-:W-:Y:S01]  /*0ff0*/  @!P5 IMAD.MOV R14, RZ, RZ, -R14 ;  /* 0x000000ffff0ed224 */ /* 0x000fe200078e0a0e */
[----:B------:R-:W-:Y:S01]  /*1000*/  ISETP.GE.AND P5, PT, R55, RZ, PT ;  /* 0x000000ff3700720c */ /* 0x000fe20003fa6270 */
[----:B------:R-:W-:Y:S01]  /*1010*/  IMAD R71, R4, 0x2, R69 ;  /* 0x0000000204477824 */ /* 0x000fe200078e0245 */
[----:B------:R-:W-:Y:S01]  /*1020*/  SEL R95, R8, R7, !P3 ;  /* 0x00000007085f7207 */ /* 0x000fe20005800000 */
[----:B------:R-:W-:Y:S01]  /*1030*/  @!P4 IMAD.IADD R6, R6, 0x1, -R17 ;  /* 0x000000010606c824 */ /* 0x000fe200078e0a11 */
[----:B------:R-:W-:Y:S01]  /*1040*/  SEL R94, R8, R9, !P3 ;  /* 0x00000009085e7207 */ /* 0x000fe20005800000 */
[----:B------:R-:W-:Y:S01]  /*1050*/  IMAD R105, R4, 0x2, R71 ;  /* 0x0000000204697824 */ /* 0x000fe200078e0247 */
[C---:B------:R-:W-:Y:S01]  /*1060*/  SEL R93, R8.reuse, R10, !P3 ;  /* 0x0000000a085d7207 */ /* 0x040fe20005800000 */
[----:B------:R-:W-:Y:S01]  /*1070*/  IMAD.MOV.U32 R102, RZ, RZ, R6 ;  /* 0x000000ffff667224 */ /* 0x000fe200078e0006 */
[----:B------:R-:W-:Y:S01]  /*1080*/  SEL R92, R8, R11, !P3 ;  /* 0x0000000b085c7207 */ /* 0x000fe20005800000 */
[----:B------:R-:W-:Y:S01]  /*1090*/  IMAD R103, R4, 0x2, R105 ;  /* 0x0000000204677824 */ /* 0x000fe200078e0269 */
[C---:B------:R-:W-:Y:S01]  /*10a0*/  SEL R91, R8.reuse, R12, !P3 ;  /* 0x0000000c085b7207 */ /* 0x040fe20005800000 */
[----:B------:R-:W-:Y:S01]  /*10b0*/  IMAD R95, R95, UR4, RZ ;  /* 0x000000045f5f7c24 */ /* 0x000fe2000f8e02ff */
[----:B------:R-:W-:Y:S01]  /*10c0*/  SEL R89, R8, R13, !P3 ;  /* 0x0000000d08597207 */ /* 0x000fe20005800000 */
[----:B------:R-:W-:Y:S01]  /*10d0*/  IMAD R99, R4, 0x4, R103 ;  /* 0x0000000404637824 */ /* 0x000fe200078e0267 */
[C---:B------:R-:W-:Y:S01]  /*10e0*/  SEL R88, R8.reuse, R14, !P3 ;  /* 0x0000000e08587207 */ /* 0x040fe20005800000 */
[----:B------:R-:W-:Y:S01]  /*10f0*/  @!P5 IMAD.MOV R102, RZ, RZ, -R102 ;  /* 0x000000ffff66d224 */ /* 0x000fe200078e0a66 */
[----:B------:R-:W-:Y:S01]  /*1100*/  SEL R86, R8, R15, !P3 ;  /* 0x0000000f08567207 */ /* 0x000fe20005800000 */
[----:B------:R-:W-:Y:S01]  /*1110*/  IMAD R101, R4, 0x2, R99 ;  /* 0x0000000204657824 */ /* 0x000fe200078e0263 */
[----:B------:R-:W-:Y:S01]  /*1120*/  ISETP.NE.AND P3, PT, R2, RZ, PT ;  /* 0x000000ff0200720c */ /* 0x000fe20003f65270 */
[----:B------:R-:W-:Y:S01]  /*1130*/  IMAD R94, R94, UR4, RZ ;  /* 0x000000045e5e7c24 */ /* 0x000fe2000f8e02ff */
[----:B------:R-:W-:Y:S01]  /*1140*/  ISETP.GE.AND P4, PT, R106, UR10, PT ;  /* 0x0000000a6a007c0c */ /* 0x000fe2000bf86270 */
[----:B------:R-:W-:Y:S01]  /*1150*/  IMAD R97, R4, 0x2, R101 ;  /* 0x0000000204617824 */ /* 0x000fe200078e0265 */
[----:B------:R-:W-:Y:S01]  /*1160*/  ISETP.NE.U32.AND P0, PT, R16, RZ, PT ;  /* 0x000000ff1000720c */ /* 0x000fe20003f05070 */
[----:B------:R-:W-:Y:S01]  /*1170*/  IMAD R93, R93, UR4, RZ ;  /* 0x000000045d5d7c24 */ /* 0x000fe2000f8e02ff */
[----:B------:R-:W-:Y:S01]  /*1180*/  SEL R33, RZ, UR6, P4 ;  /* 0x00000006ff217c07 */ /* 0x000fe2000a000000 */
[----:B------:R-:W-:Y:S01]  /*1190*/  IMAD R92, R92, UR4, RZ ;  /* 0x000000045c5c7c24 */ /* 0x000fe2000f8e02ff */
[----:B------:R-:W-:Y:S01]  /*11a0*/  IADD3 R34, P4, R60, UR14, RZ ;  /* 0x0000000e3c227c10 */ /* 0x000fe2000ff9e0ff */
[----:B------:R-:W-:Y:S01]  /*11b0*/  IMAD R19, R4, 0x2, R97 ;  /* 0x0000000204137824 */ /* 0x000fe200078e0261 */
[----:B------:R-:W-:Y:S01]  /*11c0*/  ISETP.GE.AND P5, PT, R107, UR10, PT ;  /* 0x0000000a6b007c0c */ /* 0x000fe2000bfa6270 */
[----:B------:R-:W-:Y:S01]  /*11d0*/  IMAD R89, R89, UR4, RZ ;  /* 0x0000000459597c24 */ /* 0x000fe2000f8e02ff */
[----:B------:R-:W-:Y:S01]  /*11e0*/  LEA.HI.X.SX32 R35, R96, UR15, 0x2, P4 ;  /* 0x0000000f60237c11 */ /* 0x000fe2000a0f16ff */
[C---:B------:R-:W-:Y:S01]  /*11f0*/  IMAD R21, R4.reuse, 0x2, R19 ;  /* 0x0000000204157824 */ /* 0x040fe200078e0213 */
[----:B------:R-:W-:Y:S01]  /*1200*/  @!P3 LOP3.LUT R102, RZ, R2, RZ, 0x33, !PT ;  /* 0x00000002ff66b212 */ /* 0x000fe200078e33ff */
[----:B------:R-:W-:Y:S01]  /*1210*/  IMAD.SHL.U32 R64, R105, 0x4, RZ ;  /* 0x0000000469407824 */ /* 0x000fe200078e00ff */
[CC--:B------:R-:W-:Y:S01]  /*1220*/  LEA R6, P3, R95.reuse, R34.reuse, 0x2 ;  /* 0x000000225f067211 */ /* 0x0c0fe200078610ff */
[----:B------:R-:W-:Y:S01]  /*1230*/  IMAD R23, R4, 0x2, R21 ;  /* 0x0000000204177824 */ /* 0x000fe200078e0215 */
[-C--:B------:R-:W-:Y:S01]  /*1240*/  LEA R8, P4, R94, R34.reuse, 0x2 ;  /* 0x000000225e087211 */ /* 0x080fe200078810ff */
[----:B------:R-:W-:Y:S01]  /*1250*/  IMAD R102, R102, UR11, RZ ;  /* 0x0000000b66667c24 */ /* 0x000fe2000f8e02ff */
[-C--:B------:R-:W-:Y:S01]  /*1260*/  LEA.HI.X.SX32 R7, R95, R35.reuse, 0x2, P3 ;  /* 0x000000235f077211 */ /* 0x080fe200018f16ff */
[----:B------:R-:W-:Y:S01]  /*1270*/  IMAD R25, R4, 0x2, R23 ;  /* 0x0000000204197824 */ /* 0x000fe200078e0217 */
[----:B------:R-:W-:Y:S01]  /*1280*/  LEA R10, P3, R93, R34, 0x2 ;  /* 0x000000225d0a7211 */ /* 0x000fe200078610ff */
[----:B------:R-:W-:Y:S01]  /*1290*/  IMAD.SHL.U32 R90, R102, 0x4, RZ ;  /* 0x00000004665a7824 */ /* 0x000fe200078e00ff */
[-C--:B------:R-:W-:Y:S01]  /*12a0*/  LEA.HI.X.SX32 R9, R94, R35.reuse, 0x2, P4 ;  /* 0x000000235e097211 */ /* 0x080fe200020f16ff */
[----:B------:R-:W-:Y:S01]  /*12b0*/  IMAD R100, R57, R4, RZ ;  /* 0x0000000439647224 */ /* 0x000fe200078e02ff */
[-C--:B------:R-:W-:Y:S01]  /*12c0*/  LEA R12, P4, R92, R34.reuse, 0x2 ;  /* 0x000000225c0c7211 */ /* 0x080fe200078810ff */
[----:B------:R-:W-:Y:S01]  /*12d0*/  IMAD.SHL.U32 R66, R103, 0x4, RZ ;  /* 0x0000000467427824 */ /* 0x000fe200078e00ff */
[-C--:B------:R-:W-:Y:S01]  /*12e0*/  LEA.HI.X.SX32 R11, R93, R35.reuse, 0x2, P3 ;  /* 0x000000235d0b7211 */ /* 0x080fe200018f16ff */
[----:B------:R-:W-:Y:S01]  /*12f0*/  IMAD.SHL.U32 R58, R100, 0x4, RZ ;  /* 0x00000004643a7824 */ /* 0x000fe200078e00ff */
[-C--:B------:R-:W-:Y:S01]  /*1300*/  LEA.HI.X.SX32 R13, R92, R35.reuse, 0x2, P4 ;  /* 0x000000235c0d7211 */ /* 0x080fe200020f16ff */
[----:B------:R-:W-:Y:S01]  /*1310*/  IMAD R91, R91, UR4, RZ ;  /* 0x000000045b5b7c24 */ /* 0x000fe2000f8e02ff */
[----:B------:R-:W-:Y:S01]  /*1320*/  IADD3 R30, P3, R90, UR12, RZ ;  /* 0x0000000c5a1e7c10 */ /* 0x000fe2000ff7e0ff */
[----:B------:R-:W-:Y:S01]  /*1330*/  IMAD.SHL.U32 R68, R99, 0x4, RZ ;  /* 0x0000000463447824 */ /* 0x000fe200078e00ff */
[----:B------:R-:W-:Y:S01]  /*1340*/  LEA R16, P4, R89, R34, 0x2 ;  /* 0x0000002259107211 */ /* 0x000fe200078810ff */
[----:B------:R-:W-:Y:S01]  /*1350*/  IMAD.SHL.U32 R70, R101, 0x4, RZ ;  /* 0x0000000465467824 */ /* 0x000fe200078e00ff */
[----:B------:R-:W-:Y:S01]  /*1360*/  LEA.HI.X.SX32 R74, R102, UR13, 0x2, P3 ;  /* 0x0000000d664a7c11 */ /* 0x000fe200098f16ff */
[----:B------:R-:W-:Y:S01]  /*1370*/  IMAD R98, R61, R4, RZ ;  /* 0x000000043d627224 */ /* 0x000fe200078e02ff */
[-C--:B------:R-:W-:Y:S01]  /*1380*/  LEA R18, P3, R19, R30.reuse, 0x2 ;  /* 0x0000001e13127211 */ /* 0x080fe200078610ff */
[----:B------:R-:W-:Y:S01]  /*1390*/  IMAD.SHL.U32 R72, R97, 0x4, RZ ;  /* 0x0000000461487824 */ /* 0x000fe200078e00ff */
[----:B------:R-:W-:Y:S01]  /*13a0*/  LEA.HI.X.SX32 R17, R89, R35, 0x2, P4 ;  /* 0x0000002359117211 */ /* 0x000fe200020f16ff */
[----:B------:R-:W-:Y:S01]  /*13b0*/  IMAD.SHL.U32 R62, R98, 0x4, RZ ;  /* 0x00000004623e7824 */ /* 0x000fe200078e00ff */
[----:B------:R-:W-:Y:S01]  /*13c0*/  LEA R20, P4, R21, R30, 0x2 ;  /* 0x0000001e15147211 */ /* 0x000fe200078810ff */
[----:B------:R-:W-:Y:S01]  /*13d0*/  IMAD R88, R88, UR4, RZ ;  /* 0x0000000458587c24 */ /* 0x000fe2000f8e02ff */
[----:B------:R-:W-:Y:S01]  /*13e0*/  LEA.HI.X.SX32 R19, R19, R74, 0x2, P3 ;  /* 0x0000004a13137211 */ /* 0x000fe200018f16ff */
[----:B------:R-:W-:Y:S01]  /*13f0*/  IMAD R86, R86, UR4, RZ ;  /* 0x0000000456567c24 */ /* 0x000fe2000f8e02ff */
[----:B------:R-:W-:Y:S01]  /*1400*/  LEA R22, P3, R23, R30, 0x2 ;  /* 0x0000001e17167211 */ /* 0x000fe200078610ff */
[----:B------:R-:W-:Y:S01]  /*1410*/  UMOV UR4, 0x400 ;  /* 0x0000040000047882 */ /* 0x000fe20000000000 */
[----:B------:R-:W-:Y:S01]  /*1420*/  LEA.HI.X.SX32 R21, R21, R74, 0x2, P4 ;  /* 0x0000004a15157211 */ /* 0x000fe200020f16ff */
[----:B------:R-:W-:Y:S01]  /*1430*/  ULEA UR9, UR7, UR4, 0x18 ;  /* 0x0000000407097291 */ /* 0x000fe2000f8ec03f */
[----:B------:R-:W-:Y:S01]  /*1440*/  LEA R24, P4, R25, R30, 0x2 ;  /* 0x0000001e19187211 */ /* 0x000fe200078810ff */
[----:B------:R-:W-:Y:S01]  /*1450*/  UIADD3 UR4, UR10, -0x20, URZ ;  /* 0xffffffe00a047890 */ /* 0x000fe2000fffe03f */
[----:B------:R-:W-:Y:S01]  /*1460*/  LEA.HI.X.SX32 R23, R23, R74, 0x2, P3 ;  /* 0x0000004a17177211 */ /* 0x000fe200018f16ff */
[----:B------:R-:W-:Y:S01]  /*1470*/  IMAD.SHL.U32 R5, R5, 0x20, RZ ;  /* 0x0000002005057824 */ /* 0x000fe200078e00ff */
[----:B------:R-:W-:-:S02]  /*1480*/  LEA R52, P3, R63, R30, 0x2 ;  /* 0x0000001e3f347211 */ /* 0x000fc400078610ff */
[----:B------:R-:W-:Y:S02]  /*1490*/  LEA.HI.X.SX32 R25, R25, R74, 0x2, P4 ;  /* 0x0000004a19197211 */ /* 0x000fe400020f16ff */
[----:B------:R-:W-:Y:S02]  /*14a0*/  LEA R50, P4, R65, R30, 0x2 ;  /* 0x0000001e41327211 */ /* 0x000fe400078810ff */
[----:B------:R-:W-:Y:S02]  /*14b0*/  LEA.HI.X.SX32 R53, R63, R74, 0x2, P3 ;  /* 0x0000004a3f357211 */ /* 0x000fe400018f16ff */
[----:B------:R-:W-:Y:S02]  /*14c0*/  LEA R48, P3, R67, R30, 0x2 ;  /* 0x0000001e43307211 */ /* 0x000fe400078610ff */
[----:B------:R-:W-:Y:S02]  /*14d0*/  LEA.HI.X.SX32 R51, R65, R74, 0x2, P4 ;  /* 0x0000004a41337211 */ /* 0x000fe400020f16ff */
[----:B------:R-:W-:-:S02]  /*14e0*/  LEA R46, P4, R69, R30, 0x2 ;  /* 0x0000001e452e7211 */ /* 0x000fc400078810ff */
[----:B------:R-:W-:Y:S02]  /*14f0*/  LEA.HI.X.SX32 R49, R67, R74, 0x2, P3 ;  /* 0x0000004a43317211 */ /* 0x000fe400018f16ff */
[----:B------:R-:W-:Y:S02]  /*1500*/  LEA R44, P3, R71, R30, 0x2 ;  /* 0x0000001e472c7211 */ /* 0x000fe400078610ff */
[----:B------:R-:W-:Y:S02]  /*1510*/  LEA.HI.X.SX32 R47, R69, R74, 0x2, P4 ;  /* 0x0000004a452f7211 */ /* 0x000fe400020f16ff */
[----:B------:R-:W-:Y:S02]  /*1520*/  IADD3 R42, P4, R64, R30, RZ ;  /* 0x0000001e402a7210 */ /* 0x000fe40007f9e0ff */
[----:B------:R-:W-:Y:S02]  /*1530*/  LEA.HI.X.SX32 R45, R71, R74, 0x2, P3 ;  /* 0x0000004a472d7211 */ /* 0x000fe400018f16ff */
[----:B------:R-:W-:-:S02]  /*1540*/  IADD3 R40, P3, R66, R30, RZ ;  /* 0x0000001e42287210 */ /* 0x000fc40007f7e0ff */
[----:B------:R-:W-:Y:S02]  /*1550*/  LEA.HI.X.SX32 R43, R105, R74, 0x2, P4 ;  /* 0x0000004a692b7211 */ /* 0x000fe400020f16ff */
[----:B------:R-:W-:Y:S02]  /*1560*/  IADD3 R38, P4, R58, R30, RZ ;  /* 0x0000001e3a267210 */ /* 0x000fe40007f9e0ff */
[----:B------:R-:W-:Y:S02]  /*1570*/  SEL R73, RZ, UR6, P5 ;  /* 0x00000006ff497c07 */ /* 0x000fe4000a800000 */
[----:B------:R-:W-:Y:S02]  /*1580*/  LEA.HI.X.SX32 R41, R103, R74, 0x2, P3 ;  /* 0x0000004a67297211 */ /* 0x000fe400018f16ff */
[----:B------:R-:W-:Y:S02]  /*1590*/  LEA R14, P5, R91, R34, 0x2 ;  /* 0x000000225b0e7211 */ /* 0x000fe400078a10ff */
[----:B------:R-:W-:-:S02]  /*15a0*/  IADD3 R36, P3, R68, R30, RZ ;  /* 0x0000001e44247210 */ /* 0x000fc40007f7e0ff */
[----:B------:R-:W-:Y:S02]  /*15b0*/  LEA.HI.X.SX32 R39, R100, R74, 0x2, P4 ;  /* 0x0000004a64277211 */ /* 0x000fe400020f16ff */
[----:B------:R-:W-:Y:S02]  /*15c0*/  IADD3 R26, P4, R70, R30, RZ ;  /* 0x0000001e461a7210 */ /* 0x000fe40007f9e0ff */
[----:B------:R-:W-:Y:S02]  /*15d0*/  LEA.HI.X.SX32 R15, R91, R35, 0x2, P5 ;  /* 0x000000235b0f7211 */ /* 0x000fe400028f16ff */
[----:B------:R-:W-:Y:S02]  /*15e0*/  LEA.HI.X.SX32 R37, R99, R74, 0x2, P3 ;  /* 0x0000004a63257211 */ /* 0x000fe400018f16ff */
[----:B------:R-:W-:Y:S02]  /*15f0*/  IADD3 R28, P3, R72, R30, RZ ;  /* 0x0000001e481c7210 */ /* 0x000fe40007f7e0ff */
[----:B------:R-:W-:-:S02]  /*1600*/  LEA.HI.X.SX32 R27, R101, R74, 0x2, P4 ;  /* 0x0000004a651b7211 */ /* 0x000fc400020f16ff */
[----:B------:R-:W-:Y:S01]  /*1610*/  ISETP.NE.U32.AND P5, PT, R73, RZ, PT ;  /* 0x000000ff4900720c */ /* 0x000fe20003fa5070 */
[----:B------:R-:W-:Y:S01]  /*1620*/  IMAD.SHL.U32 R73, R75, 0x10, RZ ;  /* 0x000000104b497824 */ /* 0x000fe200078e00ff */
[----:B------:R-:W-:Y:S02]  /*1630*/  IADD3 R30, P4, R62, R30, RZ ;  /* 0x0000001e3e1e7210 */ /* 0x000fe40007f9e0ff */
[-C--:B------:R-:W-:Y:S02]  /*1640*/  LEA.HI.X.SX32 R29, R97, R74.reuse, 0x2, P3 ;  /* 0x0000004a611d7211 */ /* 0x080fe400018f16ff */
[----:B------:R-:W-:Y:S02]  /*1650*/  LEA.HI.X.SX32 R31, R98, R74, 0x2, P4 ;  /* 0x0000004a621f7211 */ /* 0x000fe400020f16ff */
[----:B------:R-:W-:Y:S02]  /*1660*/  LEA R32, P3, R88, R34, 0x2 ;  /* 0x0000002258207211 */ /* 0x000fe400078610ff */
[----:B------:R-:W-:-:S02]  /*1670*/  LOP3.LUT R73, R73, 0x70, RZ, 0xc0, !PT ;  /* 0x0000007049497812 */ /* 0x000fc400078ec0ff */
[----:B------:R-:W-:Y:S02]  /*1680*/  LEA.HI R74, R75, R104, RZ, 0x1c ;  /* 0x000000684b4a7211 */ /* 0x000fe400078fe0ff */
[----:B------:R-:W-:Y:S02]  /*1690*/  ISETP.NE.U32.AND P4, PT, R33, RZ, PT ;  /* 0x000000ff2100720c */ /* 0x000fe40003f85070 */
[-C--:B------:R-:W-:Y:S02]  /*16a0*/  LEA.HI.X.SX32 R33, R88, R35.reuse, 0x2, P3 ;  /* 0x0000002358217211 */ /* 0x080fe400018f16ff */
[----:B------:R-:W-:Y:S02]  /*16b0*/  LOP3.LUT R74, R73, 0x1f84, R74, 0xf8, !PT ;  /* 0x00001f84494a7812 */ /* 0x000fe400078ef84a */
[----:B------:R-:W-:Y:S02]  /*16c0*/  LEA R34, P3, R86, R34, 0x2 ;  /* 0x0000002256227211 */ /* 0x000fe400078610ff */
[C---:B------:R-:W-:Y:S01]  /*16d0*/  LOP3.LUT R115, R74.reuse, 0x10, RZ, 0x3c, !PT ;  /* 0x000000104a737812 */ /* 0x040fe200078e3cff */
[----:B------:R-:W-:Y:S01]  /*16e0*/  VIADD R135, R74, UR9 ;  /* 0x000000094a877c36 */ /* 0x000fe20008000000 */
[----:B------:R-:W-:-:S02]  /*16f0*/  LEA.HI.X.SX32 R35, R86, R35, 0x2, P3 ;  /* 0x0000002356237211 */ /* 0x000fc400018f16ff */
[----:B------:R-:W-:Y:S01]  /*1700*/  ISETP.GE.AND P3, PT, R108, UR10, PT ;  /* 0x0000000a6c007c0c */ /* 0x000fe2000bf66270 */
[----:B------:R-:W-:Y:S01]  /*1710*/  VIADD R133, R115, UR9 ;  /* 0x0000000973857c36 */ /* 0x000fe20008000000 */
[----:B------:R-:W-:Y:S01]  /*1720*/  @!PT LDS RZ, [RZ] ;  /* 0x00000000fffff984 */ /* 0x000fe20000000800 */
[----:B------:R-:W-:Y:S01]  /*1730*/  @!PT LDS RZ, [RZ] ;  /* 0x00000000fffff984 */ /* 0x000fe20000000800 */
[----:B------:R-:W-:Y:S01]  /*1740*/  @!PT LDS RZ, [RZ] ;  /* 0x00000000fffff984 */ /* 0x000fe20000000800 */
[----:B------:R1:W-:Y:S01]  /*1750*/  LDGSTS.E [R135], desc[UR18][R52.64], P6 ;  /* 0x0000000034877fae */ /* 0x0003e2000b121852 */
[----:B------:R-:W-:Y:S02]  /*1760*/  ISETP.GE.AND P6, PT, R109, UR10, PT ;  /* 0x0000000a6d007c0c */ /* 0x000fe4000bfc6270 */
[----:B------:R-:W-:Y:S01]  /*1770*/  SEL R76, RZ, UR6, P3 ;  /* 0x00000006ff4c7c07 */ /* 0x000fe20009800000 */
[----:B------:R2:W-:Y:S01]  /*1780*/  LDGSTS.E [R135+0x8], desc[UR18][R50.64], P4 ;  /* 0x0000800032877fae */ /* 0x0005e2000a121852 */
[----:B------:R-:W-:Y:S02]  /*1790*/  ISETP.GE.AND P4, PT, R110, UR10, PT ;  /* 0x0000000a6e007c0c */ /* 0x000fe4000bf86270 */
[----:B------:R-:W-:Y:S01]  /*17a0*/  ISETP.NE.U32.AND P3, PT, R76, RZ, PT ;  /* 0x000000ff4c00720c */ /* 0x000fe20003f65070 */
[----:B------:R3:W-:Y:S01]  /*17b0*/  LDGSTS.E [R133], desc[UR18][R48.64], P5 ;  /* 0x0000000030857fae */ /* 0x0007e2000a921852 */
[----:B------:R-:W-:-:S02]  /*17c0*/  SEL R76, RZ, UR6, P6 ;  /* 0x00000006ff4c7c07 */ /* 0x000fc4000b000000 */
[----:B------:R-:W-:Y:S02]  /*17d0*/  ISETP.GE.AND P6, PT, R112, UR10, PT ;  /* 0x0000000a70007c0c */ /* 0x000fe4000bfc6270 */
[----:B------:R-:W-:Y:S02]  /*17e0*/  SEL R78, RZ, UR6, P4 ;  /* 0x00000006ff4e7c07 */ /* 0x000fe4000a000000 */
[----:B------:R-:W-:Y:S02]  /*17f0*/  LOP3.LUT R75, R59, 0x16, RZ, 0xfc, !PT ;  /* 0x000000163b4b7812 */ /* 0x000fe400078efcff */
[----:B------:R-:W-:Y:S02]  /*1800*/  ISETP.GE.AND P5, PT, R111, UR10, PT ;  /* 0x0000000a6f007c0c */ /* 0x000fe4000bfa6270 */
[----:B------:R-:W-:Y:S01]  /*1810*/  ISETP.GE.AND P4, PT, R113, UR10, PT ;  /* 0x0000000a71007c0c */ /* 0x000fe2000bf86270 */
[----:B------:R4:W-:Y:S01]  /*1820*/  LDGSTS.E [R133+0x8], desc[UR18][R46.64], P3 ;  /* 0x000080002e857fae */ /* 0x0009e20009921852 */
[----:B------:R-:W-:-:S02]  /*1830*/  SEL R82, RZ, UR6, P6 ;  /* 0x00000006ff527c07 */ /* 0x000fc4000b000000 */
[----:B------:R-:W-:Y:S02]  /*1840*/  SEL R80, RZ, UR6, P5 ;  /* 0x00000006ff507c07 */ /* 0x000fe4000a800000 */
[----:B------:R-:W-:Y:S02]  /*1850*/  ISETP.GE.AND P6, PT, R75, UR10, PT ;  /* 0x0000000a4b007c0c */ /* 0x000fe4000bfc6270 */
[----:B------:R-:W-:Y:S02]  /*1860*/  SEL R83, RZ, UR6, P4 ;  /* 0x00000006ff537c07 */ /* 0x000fe4000a000000 */
[----:B------:R-:W-:Y:S02]  /*1870*/  ISETP.GE.AND P5, PT, R114, UR10, PT ;  /* 0x0000000a72007c0c */ /* 0x000fe4000bfa6270 */
[----:B------:R-:W-:Y:S02]  /*1880*/  ISETP.GE.AND P4, PT, R77, UR10, PT ;  /* 0x0000000a4d007c0c */ /* 0x000fe4000bf86270 */
        /* <DEDUP_REMOVED lines=8> */
[----:B------:R-:W-:Y:S02]  /*1910*/  PLOP3.LUT P6, PT, PT, PT, UP0, 0x80, 0x0 ;  /* 0x000000000000781c */ /* 0x000fe40003fcf008 */
[----:B------:R-:W-:Y:S02]  /*1920*/  SEL R84, RZ, 0x4, P4 ;  /* 0x00000004ff547807 */ /* 0x000fe40002000000 */
[----:B------:R-:W-:Y:S02]  /*1930*/  ISETP.NE.U32.AND P5, PT, R76, RZ, PT ;  /* 0x000000ff4c00720c */ /* 0x000fe40003fa5070 */
[----:B------:R-:W-:Y:S02]  /*1940*/  LOP3.LUT R76, R74, 0x20, RZ, 0x3c, !PT ;  /* 0x000000204a4c7812 */ /* 0x000fe400078e3cff */
[----:B------:R-:W-:-:S02]  /*1950*/  ISETP.GE.AND P4, PT, R106, UR4, PT ;  /* 0x000000046a007c0c */ /* 0x000fc4000bf86270 */
[----:B------:R-:W-:Y:S01]  /*1960*/  SEL R85, R84, RZ, P6 ;  /* 0x000000ff54557207 */ /* 0x000fe20003000000 */
[----:B------:R-:W-:Y:S01]  /*1970*/  VIADD R131, R76, UR9 ;  /* 0x000000094c837c36 */ /* 0x000fe20008000000 */
[----:B------:R-:W-:Y:S02]  /*1980*/  ISETP.NE.U32.AND P3, PT, R78, RZ, PT ;  /* 0x000000ff4e00720c */ /* 0x000fe40003f65070 */
[----:B------:R-:W-:Y:S02]  /*1990*/  ISETP.GE.AND P6, PT, R57, UR4, PT ;  /* 0x0000000439007c0c */ /* 0x000fe4000bfc6270 */
[----:B------:R-:W-:Y:S01]  /*19a0*/  SEL R84, RZ, 0x4, P4 ;  /* 0x00000004ff547807 */ /* 0x000fe20002000000 */
[----:B------:R5:W-:Y:S01]  /*19b0*/  LDGSTS.E [R131], desc[UR18][R44.64], P5 ;  /* 0x000000002c837fae */ /* 0x000be2000a921852 */
[----:B------:R-:W-:Y:S02]  /*19c0*/  PLOP3.LUT P4, PT, PT, PT, UP0, 0x80, 0x0 ;  /* 0x000000000000781c */ /* 0x000fe40003f8f008 */
[----:B------:R-:W-:-:S02]  /*19d0*/  SEL R78, RZ, 0x4, P6 ;  /* 0x00000004ff4e7807 */ /* 0x000fc40003000000 */
[----:B------:R-:W-:Y:S02]  /*19e0*/  ISETP.NE.U32.AND P6, PT, R80, RZ, PT ;  /* 0x000000ff5000720c */ /* 0x000fe40003fc5070 */
[----:B------:R-:W-:Y:S01]  /*19f0*/  SEL R80, R78, RZ, P4 ;  /* 0x000000ff4e507207 */ /* 0x000fe20002000000 */
[----:B------:R5:W-:Y:S01]  /*1a00*/  LDGSTS.E [R131+0x8], desc[UR18][R42.64], P3 ;  /* 0x000080002a837fae */ /* 0x000be20009921852 */
[----:B------:R-:W-:Y:S02]  /*1a10*/  LOP3.LUT R78, R74, 0x30, RZ, 0x3c, !PT ;  /* 0x000000304a4e7812 */ /* 0x000fe400078e3cff */
[----:B------:R-:W-:Y:S02]  /*1a20*/  PLOP3.LUT P5, PT, PT, PT, UP0, 0x80, 0x0 ;  /* 0x000000000000781c */ /* 0x000fe40003faf008 */
[----:B------:R-:W-:Y:S01]  /*1a30*/  ISETP.GE.AND P4, PT, R107, UR4, PT ;  /* 0x000000046b007c0c */ /* 0x000fe2000bf86270 */
[----:B------:R-:W-:Y:S01]  /*1a40*/  VIADD R129, R78, UR9 ;  /* 0x000000094e817c36 */ /* 0x000fe20008000000 */
[----:B------:R-:W-:-:S02]  /*1a50*/  ISETP.NE.U32.AND P3, PT, R80, RZ, PT ;  /* 0x000000ff5000720c */ /* 0x000fc40003f65070 */
[----:B------:R-:W-:Y:S02]  /*1a60*/  SEL R87, R84, RZ, P5 ;  /* 0x000000ff54577207 */ /* 0x000fe40002800000 */
[----:B------:R-:W-:Y:S01]  /*1a70*/  PLOP3.LUT P5, PT, PT, PT, UP0, 0x80, 0x0 ;  /* 0x000000000000781c */ /* 0x000fe20003faf008 */
[----:B------:R5:W-:Y:S01]  /*1a80*/  LDGSTS.E [R129], desc[UR18][R40.64], P6 ;  /* 0x0000000028817fae */ /* 0x000be2000b121852 */
[----:B------:R-:W-:Y:S02]  /*1a90*/  SEL R80, RZ, 0x4, P4 ;  /* 0x00000004ff507807 */ /* 0x000fe40002000000 */
[----:B------:R-:W-:Y:S01]  /*1aa0*/  ISETP.NE.U32.AND P4, PT, R82, RZ, PT ;  /* 0x000000ff5200720c */ /* 0x000fe20003f85070 */
[----:B------:R5:W-:Y:S01]  /*1ab0*/  LDGSTS.E [R129+0x8], desc[UR18][R38.64], P1 ;  /* 0x0000800026817fae */ /* 0x000be20008921852 */
[----:B------:R-:W-:Y:S02]  /*1ac0*/  SEL R116, R80, RZ, P5 ;  /* 0x000000ff50747207 */ /* 0x000fe40002800000 */
[----:B------:R-:W-:-:S02]  /*1ad0*/  ISETP.GE.AND P6, PT, R108, UR4, PT ;  /* 0x000000046c007c0c */ /* 0x000fc4000bfc6270 */
[----:B------:R-:W-:Y:S02]  /*1ae0*/  LOP3.LUT R80, R74, 0x40, RZ, 0x3c, !PT ;  /* 0x000000404a507812 */ /* 0x000fe400078e3cff */
[----:B------:R-:W-:Y:S02]  /*1af0*/  ISETP.NE.U32.AND P1, PT, R83, RZ, PT ;  /* 0x000000ff5300720c */ /* 0x000fe40003f25070 */
[----:B------:R-:W-:Y:S01]  /*1b00*/  PLOP3.LUT P5, PT, PT, PT, UP0, 0x80, 0x0 ;  /* 0x000000000000781c */ /* 0x000fe20003faf008 */
[----:B------:R-:W-:Y:S01]  /*1b10*/  VIADD R125, R80, UR9 ;  /* 0x00000009507d7c36 */ /* 0x000fe20008000000 */
[----:B------:R-:W-:Y:S02]  /*1b20*/  SEL R82, RZ, 0x4, P6 ;  /* 0x00000004ff527807 */ /* 0x000fe40003000000 */
[----:B------:R-:W-:Y:S02]  /*1b30*/  ISETP.GE.AND P6, PT, R109, UR4, PT ;  /* 0x000000046d007c0c */ /* 0x000fe4000bfc6270 */
[----:B------:R-:W-:Y:S01]  /*1b40*/  SEL R117, R82, RZ, P5 ;  /* 0x000000ff52757207 */ /* 0x000fe20002800000 */
[----:B------:R5:W-:Y:S01]  /*1b50*/  LDGSTS.E [R125], desc[UR18][R36.64], P4 ;  /* 0x00000000247d7fae */ /* 0x000be2000a121852 */
[----:B------:R-:W-:-:S02]  /*1b60*/  PLOP3.LUT P5, PT, PT, PT, UP0, 0x80, 0x0 ;  /* 0x000000000000781c */ /* 0x000fc40003faf008 */
[----:B------:R-:W-:Y:S01]  /*1b70*/  SEL R82, RZ, 0x4, P6 ;  /* 0x00000004ff527807 */ /* 0x000fe20003000000 */
[----:B------:R5:W-:Y:S01]  /*1b80*/  LDGSTS.E [R125+0x8], desc[UR18][R26.64], P1 ;  /* 0x000080001a7d7fae */ /* 0x000be20008921852 */
[----:B------:R-:W-:Y:S02]  /*1b90*/  ISETP.NE.U32.AND P4, PT, R118, RZ, PT ;  /* 0x000000ff7600720c */ /* 0x000fe40003f85070 */
[----:B------:R-:W-:Y:S02]  /*1ba0*/  SEL R118, R82, RZ, P5 ;  /* 0x000000ff52767207 */ /* 0x000fe40002800000 */
[----:B------:R-:W-:Y:S02]  /*1bb0*/  ISETP.GE.AND P6, PT, R110, UR4, PT ;  /* 0x000000046e007c0c */ /* 0x000fe4000bfc6270 */
[----:B------:R-:W-:Y:S02]  /*1bc0*/  LOP3.LUT R82, R74, 0x50, RZ, 0x3c, !PT ;  /* 0x000000504a527812 */ /* 0x000fe400078e3cff */
[----:B------:R-:W-:-:S02]  /*1bd0*/  ISETP.NE.U32.AND P1, PT, R119, RZ, PT ;  /* 0x000000ff7700720c */ /* 0x000fc40003f25070 */
[----:B------:R-:W-:Y:S01]  /*1be0*/  PLOP3.LUT P5, PT, PT, PT, UP0, 0x80, 0x0 ;  /* 0x000000000000781c */ /* 0x000fe20003faf008 */
[----:B------:R-:W-:Y:S01]  /*1bf0*/  VIADD R127, R82, UR9 ;  /* 0x00000009527f7c36 */ /* 0x000fe20008000000 */
[----:B------:R-:W-:Y:S02]  /*1c00*/  SEL R83, RZ, 0x4, P6 ;  /* 0x00000004ff537807 */ /* 0x000fe40003000000 */
[----:B------:R-:W-:Y:S02]  /*1c10*/  ISETP.GE.AND P6, PT, R111, UR4, PT ;  /* 0x000000046f007c0c */ /* 0x000fe4000bfc6270 */
[----:B------:R-:W-:Y:S01]  /*1c20*/  SEL R120, R83, RZ, P5 ;  /* 0x000000ff53787207 */ /* 0x000fe20002800000 */
[----:B------:R5:W-:Y:S01]  /*1c30*/  LDGSTS.E [R127], desc[UR18][R28.64], P4 ;  /* 0x000000001c7f7fae */ /* 0x000be2000a121852 */
[----:B------:R-:W-:Y:S02]  /*1c40*/  PLOP3.LUT P5, PT, PT, PT, UP0, 0x80, 0x0 ;  /* 0x000000000000781c */ /* 0x000fe40003faf008 */
[----:B------:R-:W-:Y:S01]  /*1c50*/  SEL R83, RZ, 0x4, P6 ;  /* 0x00000004ff537807 */ /* 0x000fe20003000000 */
[----:B------:R5:W-:Y:S01]  /*1c60*/  LDGSTS.E [R127+0x8], desc[UR18][R18.64], P1 ;  /* 0x00008000127f7fae */ /* 0x000be20008921852 */
[----:B------:R-:W-:-:S02]  /*1c70*/  ISETP.NE.U32.AND P4, PT, R121, RZ, PT ;  /* 0x000000ff7900720c */ /* 0x000fc40003f85070 */
[----:B------:R-:W-:Y:S02]  /*1c80*/  ISETP.GE.AND P6, PT, R112, UR4, PT ;  /* 0x0000000470007c0c */ /* 0x000fe4000bfc6270 */
[----:B------:R-:W-:Y:S02]  /*1c90*/  SEL R122, R83, RZ, P5 ;  /* 0x000000ff537a7207 */ /* 0x000fe40002800000 */
[----:B------:R-:W-:Y:S02]  /*1ca0*/  LOP3.LUT R83, R74, 0x60, RZ, 0x3c, !PT ;  /* 0x000000604a537812 */ /* 0x000fe400078e3cff */
[----:B------:R-:W-:Y:S02]  /*1cb0*/  PLOP3.LUT P5, PT, PT, PT, UP0, 0x80, 0x0 ;  /* 0x000000000000781c */ /* 0x000fe40003faf008 */
[----:B------:R-:W-:Y:S02]  /*1cc0*/  SEL R84, RZ, 0x4, P6 ;  /* 0x00000004ff547807 */ /* 0x000fe40003000000 */
[----:B------:R-:W-:Y:S01]  /*1cd0*/  ISETP.NE.U32.AND P1, PT, R123, RZ, PT ;  /* 0x000000ff7b00720c */ /* 0x000fe20003f25070 */
[----:B------:R-:W-:Y:S01]  /*1ce0*/  VIADD R123, R83, UR9 ;  /* 0x00000009537b7c36 */ /* 0x000fe20008000000 */
[----:B------:R-:W-:-:S02]  /*1cf0*/  ISETP.GE.AND P6, PT, R113, UR4, PT ;  /* 0x0000000471007c0c */ /* 0x000fc4000bfc6270 */
[----:B------:R-:W-:Y:S02]  /*1d00*/  SEL R124, R84, RZ, P5 ;  /* 0x000000ff547c7207 */ /* 0x000fe40002800000 */
[----:B------:R-:W-:Y:S01]  /*1d10*/  PLOP3.LUT P5, PT, PT, PT, UP0, 0x80, 0x0 ;  /* 0x000000000000781c */ /* 0x000fe20003faf008 */
[----:B------:R5:W-:Y:S01]  /*1d20*/  LDGSTS.E [R123], desc[UR18][R20.64], P4 ;  /* 0x00000000147b7fae */ /* 0x000be2000a121852 */
[----:B------:R-:W-:Y:S02]  /*1d30*/  SEL R84, RZ, 0x4, P6 ;  /* 0x00000004ff547807 */ /* 0x000fe40003000000 */
[----:B------:R-:W-:Y:S02]  /*1d40*/  ISETP.GE.AND P6, PT, R114, UR4, PT ;  /* 0x0000000472007c0c */ /* 0x000fe4000bfc6270 */
[----:B------:R-:W-:Y:S01]  /*1d50*/  ISETP.NE.U32.AND P4, PT, R126, RZ, PT ;  /* 0x000000ff7e00720c */ /* 0x000fe20003f85070 */
[----:B------:R5:W-:Y:S01]  /*1d60*/  LDGSTS.E [R123+0x8], desc[UR18][R22.64], P1 ;  /* 0x00008000167b7fae */ /* 0x000be20008921852 */
[----:B------:R-:W-:-:S02]  /*1d70*/  SEL R126, R84, RZ, P5 ;  /* 0x000000ff547e7207 */ /* 0x000fc40002800000 */
[----:B------:R-:W-:Y:S02]  /*1d80*/  PLOP3.LUT P5, PT, PT, PT, UP0, 0x80, 0x0 ;  /* 0x000000000000781c */ /* 0x000fe40003faf008 */
[----:B------:R-:W-:Y:S02]  /*1d90*/  SEL R119, RZ, 0x4, P6 ;  /* 0x00000004ff777807 */ /* 0x000fe40003000000 */
[----:B------:R-:W-:Y:S02]  /*1da0*/  ISETP.GE.AND P6, PT, R75, UR4, PT ;  /* 0x000000044b007c0c */ /* 0x000fe4000bfc6270 */
[----:B------:R-:W-:Y:S02]  /*1db0*/  LOP3.LUT R84, R74, 0x70, RZ, 0x3c, !PT ;  /* 0x000000704a547812 */ /* 0x000fe400078e3cff */
[----:B------:R-:W-:Y:S02]  /*1dc0*/  ISETP.NE.U32.AND P1, PT, R85, RZ, PT ;  /* 0x000000ff5500720c */ /* 0x000fe40003f25070 */
[----:B------:R-:W-:Y:S01]  /*1dd0*/  SEL R128, R119, RZ, P5 ;  /* 0x000000ff77807207 */ /* 0x000fe20002800000 */
[----:B------:R-:W-:Y:S01]  /*1de0*/  VIADD R121, R84, UR9 ;  /* 0x0000000954797c36 */ /* 0x000fe20008000000 */
[----:B------:R-:W-:Y:S01]  /*1df0*/  PLOP3.LUT P5, PT, PT, PT, UP0, 0x80, 0x0 ;  /* 0x000000000000781c */ /* 0x000fe20003faf008 */
[----:B------:R-:W-:Y:S01]  /*1e00*/  VIADD R119, R54, UR9 ;  /* 0x0000000936777c36 */ /* 0x000fe20008000000 */
[----:B------:R-:W-:-:S02]  /*1e10*/  SEL R85, RZ, 0x4, P6 ;  /* 0x00000004ff557807 */ /* 0x000fc40003000000 */
[----:B------:R5:W-:Y:S01]  /*1e20*/  LDGSTS.E [R121], desc[UR18][R24.64], P4 ;  /* 0x0000000018797fae */ /* 0x000be2000a121852 */
[----:B------:R-:W-:Y:S02]  /*1e30*/  ISETP.GE.AND P6, PT, R77, UR4, PT ;  /* 0x000000044d007c0c */ /* 0x000fe4000bfc6270 */
[----:B------:R-:W-:Y:S01]  /*1e40*/  SEL R130, R85, RZ, P5 ;  /* 0x000000ff55827207 */ /* 0x000fe20002800000 */
[----:B------:R5:W-:Y:S01]  /*1e50*/  LDGSTS.E [R121+0x8], desc[UR18][R30.64], P2 ;  /* 0x000080001e797fae */ /* 0x000be20009121852 */
[----:B------:R-:W-:Y:S02]  /*1e60*/  LOP3.LUT R85, R54, 0x40, RZ, 0x3c, !PT ;  /* 0x0000004036557812 */ /* 0x000fe400078e3cff */
[----:B------:R-:W-:Y:S01]  /*1e70*/  ISETP.NE.U32.AND P2, PT, R117, RZ, PT ;  /* 0x000000ff7500720c */ /* 0x000fe20003f45070 */
[----:B------:R-:W0:Y:S01]  /*1e80*/  LDGDEPBAR ;  /* 0x00000000000079af */ /* 0x000e220000000000 */
[----:B------:R-:W-:Y:S01]  /*1e90*/  ISETP.NE.U32.AND P4, PT, R87, RZ, PT ;  /* 0x000000ff5700720c */ /* 0x000fe20003f85070 */
[----:B------:R-:W-:Y:S01]  /*1ea0*/  VIADD R117, R85, UR9 ;  /* 0x0000000955757c36 */ /* 0x000fe20008000000 */
[----:B------:R-:W-:Y:S01]  /*1eb0*/  PLOP3.LUT P5, PT, PT, PT, UP0, 0x80, 0x0 ;  /* 0x000000000000781c */ /* 0x000fe20003faf008 */
[----:B------:R5:W-:Y:S01]  /*1ec0*/  LDGSTS.E [R119+0x6000], desc[UR18][R6.64], P0 ;  /* 0x0600000006777fae */ /* 0x000be20008121852 */
[----:B------:R-:W-:-:S02]  /*1ed0*/  SEL R87, RZ, 0x4, P6 ;  /* 0x00000004ff577807 */ /* 0x000fc40003000000 */
[----:B------:R-:W-:Y:S01]  /*1ee0*/  ISETP.NE.U32.AND P6, PT, R116, RZ, PT ;  /* 0x000000ff7400720c */ /* 0x000fe20003fc5070 */
[----:B------:R5:W-:Y:S01]  /*1ef0*/  LDGSTS.E [R119+0x6400], desc[UR18][R10.64], P0 ;  /* 0x064000000a777fae */ /* 0x000be20008121852 */
[----:B------:R-:W-:Y:S01]  /*1f00*/  SEL R116, R87, RZ, P5 ;  /* 0x000000ff57747207 */ /* 0x000fe20002800000 */
[----:B------:R-:W-:Y:S01]  /*1f10*/  IMAD.SHL.U32 R87, R4, 0x20, RZ ;  /* 0x0000002004577824 */ /* 0x000fe200078e00ff */
[----:B------:R-:W-:Y:S01]  /*1f20*/  ISETP.NE.U32.AND P5, PT, R118, RZ, PT ;  /* 0x000000ff7600720c */ /* 0x000fe20003fa5070 */
[----:B------:R5:W-:Y:S01]  /*1f30*/  LDGSTS.E [R119+0x6800], desc[UR18][R14.64], P0 ;  /* 0x068000000e777fae */ /* 0x000be20008121852 */
[----:B------:R-:W-:Y:S01]  /*1f40*/  LOP3.LUT R104, R104, 0x400, RZ, 0xc0, !PT ;  /* 0x0000040068687812 */ /* 0x000fe200078ec0ff */
[C---:B-1----:R-:W-:Y:S02]  /*1f50*/  IMAD.WIDE R52, R87.reuse, 0x4, R52 ;  /* 0x0000000457347825 */ /* 0x042fe400078e0234 */
[----:B------:R1:W-:Y:S02]  /*1f60*/  LDGSTS.E [R119+0x6c00], desc[UR18][R32.64], P0 ;  /* 0x06c0000020777fae */ /* 0x0003e40008121852 */
[----:B--2---:R-:W-:-:S02]  /*1f70*/  IMAD.WIDE R50, R87, 0x4, R50 ;  /* 0x0000000457327825 */ /* 0x004fc400078e0232 */
[----:B------:R2:W-:Y:S02]  /*1f80*/  LDGSTS.E [R117+0x6200], desc[UR18][R8.64], P0 ;  /* 0x0620000008757fae */ /* 0x0005e40008121852 */
[C---:B---3--:R-:W-:Y:S02]  /*1f90*/  IMAD.WIDE R48, R87.reuse, 0x4, R48 ;  /* 0x0000000457307825 */ /* 0x048fe400078e0230 */
[----:B------:R-:W-:Y:S02]  /*1fa0*/  LDGSTS.E [R117+0x6600], desc[UR18][R12.64], P0 ;  /* 0x066000000c757fae */ /* 0x000fe40008121852 */
[C---:B----4-:R-:W-:Y:S02]  /*1fb0*/  IMAD.WIDE R46, R87.reuse, 0x4, R46 ;  /* 0x00000004572e7825 */ /* 0x050fe400078e022e */
[----:B------:R-:W-:Y:S02]  /*1fc0*/  LDGSTS.E [R117+0x6a00], desc[UR18][R16.64], P0 ;  /* 0x06a0000010757fae */ /* 0x000fe40008121852 */
[----:B-----5:R-:W-:-:S02]  /*1fd0*/  IMAD.WIDE R44, R87, 0x4, R44 ;  /* 0x00000004572c7825 */ /* 0x020fc400078e022c */
[----:B------:R-:W-:Y:S01]  /*1fe0*/  LDGSTS.E [R117+0x6e00], desc[UR18][R34.64], P0 ;  /* 0x06e0000022757fae */ /* 0x000fe20008121852 */
[----:B------:R-:W-:Y:S01]  /*1ff0*/  ISETP.NE.U32.AND P0, PT, R120, RZ, PT ;  /* 0x000000ff7800720c */ /* 0x000fe20003f05070 */
[C---:B------:R-:W-:Y:S02]  /*2000*/  IMAD.WIDE R42, R87.reuse, 0x4, R42 ;  /* 0x00000004572a7825 */ /* 0x040fe400078e022a */
[----:B------:R-:W0:Y:S02]  /*2010*/  LDGDEPBAR ;  /* 0x00000000000079af */ /* 0x000e240000000000 */
[C---:B------:R-:W-:Y:S01]  /*2020*/  IMAD.WIDE R40, R87.reuse, 0x4, R40 ;  /* 0x0000000457287825 */ /* 0x040fe200078e0228 */
[----:B------:R-:W-:Y:S03]  /*2030*/  BAR.SYNC.DEFER_BLOCKING 0x0 ;  /* 0x0000000000007b1d */ /* 0x000fe60000010000 */
[----:B------:R-:W-:-:S04]  /*2040*/  IMAD.WIDE R38, R87, 0x4, R38 ;  /* 0x0000000457267825 */ /* 0x000fc800078e0226 */
[----:B------:R-:W-:-:S04]  /*2050*/  IMAD.WIDE R36, R87, 0x4, R36 ;  /* 0x0000000457247825 */ /* 0x000fc800078e0224 */
[----:B------:R-:W-:-:S04]  /*2060*/  IMAD.WIDE R26, R87, 0x4, R26 ;  /* 0x00000004571a7825 */ /* 0x000fc800078e021a */
[----:B------:R-:W-:-:S04]  /*2070*/  IMAD.WIDE R28, R87, 0x4, R28 ;  /* 0x00000004571c7825 */ /* 0x000fc800078e021c */
[----:B------:R-:W-:-:S04]  /*2080*/  IMAD.WIDE R18, R87, 0x4, R18 ;  /* 0x0000000457127825 */ /* 0x000fc800078e0212 */
[C---:B------:R-:W-:Y:S01]  /*2090*/  IMAD.WIDE R20, R87.reuse, 0x4, R20 ;  /* 0x0000000457147825 */ /* 0x040fe200078e0214 */
[----:B------:R-:W-:Y:S01]  /*20a0*/  @!PT LDS RZ, [RZ] ;  /* 0x00000000fffff984 */ /* 0x000fe20000000800 */
[----:B------:R-:W-:Y:S01]  /*20b0*/  @!PT LDS RZ, [RZ] ;  /* 0x00000000fffff984 */ /* 0x000fe20000000800 */
[----:B------:R-:W-:Y:S01]  /*20c0*/  @!PT LDS RZ, [RZ] ;  /* 0x00000000fffff984 */ /* 0x000fe20000000800 */
[----:B------:R-:W-:Y:S01]  /*20d0*/  LDGSTS.E [R135+0x2000], desc[UR18][R52.64], P1 ;  /* 0x0200000034877fae */ /* 0x000fe20008921852 */
[----:B------:R-:W-:Y:S02]  /*20e0*/  ISETP.NE.U32.AND P1, PT, R122, RZ, PT ;  /* 0x000000ff7a00720c */ /* 0x000fe40003f25070 */
[C---:B------:R-:W-:Y:S01]  /*20f0*/  IMAD.WIDE R22, R87.reuse, 0x4, R22 ;  /* 0x0000000457167825 */ /* 0x040fe200078e0216 */
[----:B------:R-:W-:Y:S01]  /*2100*/  LDGSTS.E [R135+0x2008], desc[UR18][R50.64], P4 ;  /* 0x0200800032877fae */ /* 0x000fe2000a121852 */
[----:B------:R-:W-:Y:S02]  /*2110*/  ISETP.NE.U32.AND P4, PT, R124, RZ, PT ;  /* 0x000000ff7c00720c */ /* 0x000fe40003f85070 */
[----:B------:R-:W-:Y:S01]  /*2120*/  IMAD.WIDE R24, R87, 0x4, R24 ;  /* 0x0000000457187825 */ /* 0x000fe200078e0218 */
[----:B------:R-:W-:Y:S01]  /*2130*/  LDGSTS.E [R133+0x2000], desc[UR18][R48.64], P6 ;  /* 0x0200000030857fae */ /* 0x000fe2000b121852 */
[----:B------:R-:W-:-:S02]  /*2140*/  ISETP.NE.U32.AND P6, PT, R126, RZ, PT ;  /* 0x000000ff7e00720c */ /* 0x000fc40003fc5070 */
[----:B------:R-:W-:Y:S01]  /*2150*/  IMAD.WIDE R30, R87, 0x4, R30 ;  /* 0x00000004571e7825 */ /* 0x000fe200078e021e */
[----:B------:R-:W-:Y:S01]  /*2160*/  LDGSTS.E [R133+0x2008], desc[UR18][R46.64], P2 ;  /* 0x020080002e857fae */ /* 0x000fe20009121852 */
[----:B------:R-:W-:Y:S02]  /*2170*/  ISETP.NE.U32.AND P2, PT, R128, RZ, PT ;  /* 0x000000ff8000720c */ /* 0x000fe40003f45070 */
[C---:B------:R-:W-:Y:S01]  /*2180*/  IMAD.WIDE R6, R5.reuse, 0x4, R6 ;  /* 0x0000000405067825 */ /* 0x040fe200078e0206 */
[----:B------:R3:W-:Y:S01]  /*2190*/  LDGSTS.E [R131+0x2000], desc[UR18][R44.64], P5 ;  /* 0x020000002c837fae */ /* 0x0007e2000a921852 */
[----:B------:R-:W-:Y:S02]  /*21a0*/  ISETP.NE.U32.AND P5, PT, R130, RZ, PT ;  /* 0x000000ff8200720c */ /* 0x000fe40003fa5070 */
[----:B------:R-:W-:Y:S01]  /*21b0*/  IMAD.WIDE R10, R5, 0x4, R10 ;  /* 0x00000004050a7825 */ /* 0x000fe200078e020a */
[----:B------:R4:W-:Y:S01]  /*21c0*/  LDGSTS.E [R131+0x2008], desc[UR18][R42.64], P0 ;  /* 0x020080002a837fae */ /* 0x0009e20008121852 */
[----:B------:R-:W-:-:S02]  /*21d0*/  ISETP.NE.U32.AND P0, PT, R116, RZ, PT ;  /* 0x000000ff7400720c */ /* 0x000fc40003f05070 */
[----:B------:R-:W-:Y:S01]  /*21e0*/  IMAD.WIDE R14, R5, 0x4, R14 ;  /* 0x00000004050e7825 */ /* 0x000fe200078e020e */
[----:B------:R-:W-:Y:S01]  /*21f0*/  LDGSTS.E [R129+0x2000], desc[UR18][R40.64], P1 ;  /* 0x0200000028817fae */ /* 0x000fe20008921852 */
[----:B------:R-:W-:Y:S02]  /*2200*/  ISETP.GE.AND P1, PT, R79, UR4, PT ;  /* 0x000000044f007c0c */ /* 0x000fe4000bf26270 */
[----:B-1----:R-:W-:Y:S01]  /*2210*/  IMAD.WIDE R32, R5, 0x4, R32 ;  /* 0x0000000405207825 */ /* 0x002fe200078e0220 */
[----:B------:R1:W-:Y:S01]  /*2220*/  LDGSTS.E [R129+0x2008], desc[UR18][R38.64], P3 ;  /* 0x0200800026817fae */ /* 0x0003e20009921852 */
[----:B------:R-:W-:Y:S02]  /*2230*/  ISETP.GE.AND P3, PT, R61, UR4, PT ;  /* 0x000000043d007c0c */ /* 0x000fe4000bf66270 */
[----:B--2---:R-:W-:Y:S01]  /*2240*/  IMAD.WIDE R8, R5, 0x4, R8 ;  /* 0x0000000405087825 */ /* 0x004fe200078e0208 */
[----:B---3--:R-:W-:Y:S01]  /*2250*/  SEL R44, RZ, 0x4, P1 ;  /* 0x00000004ff2c7807 */ /* 0x008fe20000800000 */
[----:B------:R-:W-:Y:S01]  /*2260*/  LDGSTS.E [R125+0x2000], desc[UR18][R36.64], P4 ;  /* 0x02000000247d7fae */ /* 0x000fe2000a121852 */
[----:B------:R-:W-:Y:S01]  /*2270*/  ISETP.GE.AND P4, PT, R81, UR4, PT ;  /* 0x0000000451007c0c */ /* 0x000fe2000bf86270 */
[C---:B------:R-:W-:Y:S01]  /*2280*/  IMAD.WIDE R12, R5.reuse, 0x4, R12 ;  /* 0x00000004050c7825 */ /* 0x040fe200078e020c */
[----:B------:R-:W-:Y:S01]  /*2290*/  PLOP3.LUT P1, PT, PT, PT, UP0, 0x80, 0x0 ;  /* 0x000000000000781c */ /* 0x000fe20003f2f008 */
[----:B------:R2:W-:Y:S01]  /*22a0*/  LDGSTS.E [R125+0x2008], desc[UR18][R26.64], P6 ;  /* 0x020080001a7d7fae */ /* 0x0005e2000b121852 */
[----:B----4-:R-:W-:Y:S01]  /*22b0*/  SEL R43, RZ, 0x4, P3 ;  /* 0x00000004ff2b7807 */ /* 0x010fe20001800000 */
[C---:B------:R-:W-:Y:S01]  /*22c0*/  IMAD.WIDE R16, R5.reuse, 0x4, R16 ;  /* 0x0000000405107825 */ /* 0x040fe200078e0210 */
[----:B------:R-:W-:Y:S01]  /*22d0*/  PLOP3.LUT P3, PT, PT, PT, UP0, 0x80, 0x0 ;  /* 0x000000000000781c */ /* 0x000fe20003f6f008 */
[----:B------:R3:W-:Y:S01]  /*22e0*/  LDGSTS.E [R127+0x2000], desc[UR18][R28.64], P2 ;  /* 0x020000001c7f7fae */ /* 0x0007e20009121852 */
[----:B------:R-:W-:Y:S01]  /*22f0*/  SEL R42, RZ, 0x4, P4 ;  /* 0x00000004ff2a7807 */ /* 0x000fe20002000000 */
[----:B------:R-:W-:Y:S01]  /*2300*/  IMAD.WIDE R34, R5, 0x4, R34 ;  /* 0x0000000405227825 */ /* 0x000fe200078e0222 */
[----:B------:R-:W-:Y:S01]  /*2310*/  ISETP.GE.AND P4, PT, R56, UR4, PT ;  /* 0x0000000438007c0c */ /* 0x000fe2000bf86270 */
[----:B------:R4:W-:Y:S01]  /*2320*/  LDGSTS.E [R127+0x2008], desc[UR18][R18.64], P5 ;  /* 0x02008000127f7fae */ /* 0x0009e2000a921852 */
[----:B------:R-:W-:-:S02]  /*2330*/  SEL R44, R44, RZ, P1 ;  /* 0x000000ff2c2c7207 */ /* 0x000fc40000800000 */
[----:B-1----:R-:W-:Y:S02]  /*2340*/  CS2R R38, SRZ ;  /* 0x0000000000267805 */ /* 0x002fe4000001ff00 */
[----:B------:R-:W-:Y:S01]  /*2350*/  PLOP3.LUT P1, PT, PT, PT, UP0, 0x80, 0x0 ;  /* 0x000000000000781c */ /* 0x000fe20003f2f008 */
[----:B------:R-:W-:Y:S01]  /*2360*/  LDGSTS.E [R123+0x2000], desc[UR18][R20.64], P0 ;  /* 0x02000000147b7fae */ /* 0x000fe20008121852 */
[----:B------:R-:W-:Y:S02]  /*2370*/  SEL R42, R42, RZ, P3 ;  /* 0x000000ff2a2a7207 */ /* 0x000fe40001800000 */
[----:B--2---:R-:W-:Y:S02]  /*2380*/  CS2R R26, SRZ ;  /* 0x00000000001a7805 */ /* 0x004fe4000001ff00 */
[----:B------:R-:W-:Y:S01]  /*2390*/  PLOP3.LUT P3, PT, PT, PT, UP0, 0x80, 0x0 ;  /* 0x000000000000781c */ /* 0x000fe20003f6f008 */
[----:B------:R-:W-:Y:S01]  /*23a0*/  UISETP.GE.AND UP0, UPT, UR5, 0x20, UPT ;  /* 0x000000200500788c */ /* 0x000fe2000bf06270 */
[----:B------:R-:W-:-:S02]  /*23b0*/  SEL R36, RZ, 0x4, P4 ;  /* 0x00000004ff247807 */ /* 0x000fc40002000000 */
[----:B---3--:R-:W-:Y:S02]  /*23c0*/  CS2R R28, SRZ ;  /* 0x00000000001c7805 */ /* 0x008fe4000001ff00 */
[----:B------:R-:W-:Y:S01]  /*23d0*/  SEL R43, R43, RZ, P1 ;  /* 0x000000ff2b2b7207 */ /* 0x000fe20000800000 */
[----:B----4-:R-:W1:Y:S01]  /*23e0*/  S2R R18, SR_TID.X ;  /* 0x0000000000127919 */ /* 0x010e620000002100 */
[----:B------:R-:W-:Y:S02]  /*23f0*/  ISETP.NE.U32.AND P4, PT, R44, RZ, PT ;  /* 0x000000ff2c00720c */ /* 0x000fe40003f85070 */
[----:B------:R-:W-:Y:S02]  /*2400*/  SEL R36, R36, RZ, P3 ;  /* 0x000000ff24247207 */ /* 0x000fe40001800000 */
[----:B------:R-:W-:Y:S02]  /*2410*/  ISETP.NE.U32.AND P1, PT, R42, RZ, PT ;  /* 0x000000ff2a00720c */ /* 0x000fe40003f25070 */
[----:B------:R-:W-:-:S02]  /*2420*/  ISETP.NE.U32.AND P3, PT, R43, RZ, PT ;  /* 0x000000ff2b00720c */ /* 0x000fc40003f65070 */
[----:B------:R-:W-:Y:S02]  /*2430*/  ISETP.NE.U32.AND P6, PT, R36, RZ, PT ;  /* 0x000000ff2400720c */ /* 0x000fe40003fc5070 */
[----:B------:R-:W-:Y:S02]  /*2440*/  CS2R R36, SRZ ;  /* 0x0000000000247805 */ /* 0x000fe4000001ff00 */
[----:B------:R-:W-:Y:S01]  /*2450*/  PLOP3.LUT P0, PT, PT, PT, UP0, 0x40, 0x0 ;  /* 0x000000000000781c */ /* 0x000fe20003f0e808 */
[----:B------:R-:W-:Y:S04]  /*2460*/  LDGSTS.E [R123+0x2008], desc[UR18][R22.64], P4 ;  /* 0x02008000167b7fae */ /* 0x000fe8000a121852 */
[----:B------:R2:W-:Y:S04]  /*2470*/  LDGSTS.E [R121+0x2000], desc[UR18][R24.64], P1 ;  /* 0x0200000018797fae */ /* 0x0005e80008921852 */
[----:B------:R3:W-:Y:S04]  /*2480*/  LDGSTS.E [R121+0x2008], desc[UR18][R30.64], P3 ;  /* 0x020080001e797fae */ /* 0x0007e80009921852 */
[----:B------:R-:W0:Y:S04]  /*2490*/  LDGDEPBAR ;  /* 0x00000000000079af */ /* 0x000e280000000000 */
[----:B------:R-:W-:Y:S01]  /*24a0*/  LDGSTS.E [R119+0x7000], desc[UR18][R6.64], P6 ;  /* 0x0700000006777fae */ /* 0x000fe2000b121852 */
[----:B--2---:R-:W-:Y:S01]  /*24b0*/  CS2R R24, SRZ ;  /* 0x0000000000187805 */ /* 0x004fe2000001ff00 */
[----:B-1----:R-:W-:-:S02]  /*24c0*/  IMAD.SHL.U32 R18, R18, 0x8, RZ ;  /* 0x0000000812127824 */ /* 0x002fc400078e00ff */
[----:B------:R-:W-:Y:S01]  /*24d0*/  LDGSTS.E [R119+0x7400], desc[UR18][R10.64], P6 ;  /* 0x074000000a777fae */ /* 0x000fe2000b121852 */
[----:B---3--:R-:W-:-:S03]  /*24e0*/  CS2R R30, SRZ ;  /* 0x00000000001e7805 */ /* 0x008fc6000001ff00 */
[----:B------:R-:W-:Y:S04]  /*24f0*/  LDGSTS.E [R119+0x7800], desc[UR18][R14.64], P6 ;  /* 0x078000000e777fae */ /* 0x000fe8000b121852 */
[----:B------:R1:W-:Y:S04]  /*2500*/  LDGSTS.E [R119+0x7c00], desc[UR18][R32.64], P6 ;  /* 0x07c0000020777fae */ /* 0x0003e8000b121852 */
[----:B------:R-:W-:Y:S04]  /*2510*/  LDGSTS.E [R117+0x7200], desc[UR18][R8.64], P6 ;  /* 0x0720000008757fae */ /* 0x000fe8000b121852 */
[----:B------:R-:W-:Y:S04]  /*2520*/  LDGSTS.E [R117+0x7600], desc[UR18][R12.64], P6 ;  /* 0x076000000c757fae */ /* 0x000fe8000b121852 */
[----:B------:R-:W-:Y:S01]  /*2530*/  LDGSTS.E [R117+0x7a00], desc[UR18][R16.64], P6 ;  /* 0x07a0000010757fae */ /* 0x000fe2000b121852 */
[----:B-1----:R-:W-:-:S03]  /*2540*/  CS2R R32, SRZ ;  /* 0x0000000000207805 */ /* 0x002fc6000001ff00 */
[----:B------:R1:W-:Y:S04]  /*2550*/  LDGSTS.E [R117+0x7e00], desc[UR18][R34.64], P6 ;  /* 0x07e0000022757fae */ /* 0x0003e8000b121852 */
[----:B------:R-:W0:Y:S01]  /*2560*/  LDGDEPBAR ;  /* 0x00000000000079af */ /* 0x000e220000000000 */
[----:B-1----:R-:W-:Y:S01]  /*2570*/  CS2R R34, SRZ ;  /* 0x0000000000227805 */ /* 0x002fe2000001ff00 */
[----:B------:R-:W-:Y:S06]  /*2580*/  @P0 BRA `(.L_x_0) ;  /* 0x0000001400240947 */ /* 0x000fec0003800000 */
[----:B------:R-:W-:Y:S01]  /*2590*/  SHF.R.S32.HI R7, RZ, 0x1f, R102 ;  /* 0x0000001fff077819 */ /* 0x000fe20000011466 */
[----:B------:R-:W-:Y:S01]  /*25a0*/  USHF.R.S32.HI UR4, URZ, 0x1f, UR5 ;  /* 0x0000001f3f047899 */ /* 0x000fe20008011405 */
[----:B------:R-:W-:Y:S01]  /*25b0*/  SHF.R.S32.HI R6, RZ, 0x1f, R105 ;  /* 0x0000001fff067819 */ /* 0x000fe20000011469 */
[-C--:B------:R-:W-:Y:S01]  /*25c0*/  IMAD R19, R81, R4.reuse, RZ ;  /* 0x0000000451137224 */ /* 0x080fe200078e02ff */
[----:B------:R-:W-:Y:S01]  /*25d0*/  SHF.L.U64.HI R20, R102, 0x2, R7 ;  /* 0x0000000266147819 */ /* 0x000fe20000010207 */
[-C--:B------:R-:W-:Y:S01]  /*25e0*/  IMAD R21, R79, R4.reuse, RZ ;  /* 0x000000044f157224 */ /* 0x080fe200078e02ff */
[----:B------:R-:W-:Y:S01]  /*25f0*/  SHF.R.S32.HI R8, RZ, 0x1f, R103 ;  /* 0x0000001fff087819 */ /* 0x000fe20000011467 */
[-C--:B------:R-:W-:Y:S01]  /*2600*/  IMAD R23, R77, R4.reuse, RZ ;  /* 0x000000044d177224 */ /* 0x080fe200078e02ff */
[----:B------:R-:W-:Y:S01]  /*2610*/  SHF.R.S32.HI R7, RZ, 0x1f, R100 ;  /* 0x0000001fff077819 */ /* 0x000fe20000011464 */
[----:B------:R-:W-:Y:S01]  /*2620*/  IMAD R41, R75, R4, RZ ;  /* 0x000000044b297224 */ /* 0x000fe200078e02ff */
[----:B------:R-:W-:Y:S01]  /*2630*/  SHF.R.S32.HI R10, RZ, 0x1f, R99 ;  /* 0x0000001fff0a7819 */ /* 0x000fe20000011463 */
[----:B------:R-:W-:Y:S01]  /*2640*/  ULEA.HI UR4, UR4, UR5, URZ, 0x5 ;  /* 0x0000000504047291 */ /* 0x000fe2000f8f283f */
[----:B------:R-:W-:Y:S01]  /*2650*/  SHF.L.U64.HI R105, R105, 0x2, R6 ;  /* 0x0000000269697819 */ /* 0x000fe20000010206 */
[----:B------:R-:W-:Y:S01]  /*2660*/  UIADD3 UR11, UR10, -0x40, URZ ;  /* 0xffffffc00a0b7890 */ /* 0x000fe2000fffe03f */
[----:B------:R-:W-:Y:S01]  /*2670*/  SHF.L.U64.HI R103, R103, 0x2, R8 ;  /* 0x0000000267677819 */ /* 0x000fe20000010208 */
[----:B------:R-:W-:Y:S01]  /*2680*/  USHF.R.S32.HI UR10, URZ, 0x5, UR4 ;  /* 0x000000053f0a7899 */ /* 0x000fe20008011404 */
[----:B------:R-:W-:Y:S01]  /*2690*/  SHF.L.U64.HI R100, R100, 0x2, R7 ;  /* 0x0000000264647819 */ /* 0x000fe20000010207 */
[----:B------:R-:W-:Y:S01]  /*26a0*/  IMAD.SHL.U32 R40, R5, 0x4, RZ ;  /* 0x0000000405287824 */ /* 0x000fe200078e00ff */
[----:B------:R-:W-:Y:S01]  /*26b0*/  SHF.L.U64.HI R99, R99, 0x2, R10 ;  /* 0x0000000263637819 */ /* 0x000fe2000001020a */
[----:B------:R-:W-:Y:S01]  /*26c0*/  IMAD.SHL.U32 R10, R5, 0x8, RZ ;  /* 0x00000008050a7824 */ /* 0x000fe200078e00ff */
[----:B------:R-:W-:-:S02]  /*26d0*/  SHF.R.S32.HI R6, RZ, 0x1f, R101 ;  /* 0x0000001fff067819 */ /* 0x000fc40000011465 */
[----:B------:R-:W-:Y:S02]  /*26e0*/  CS2R R24, SRZ ;  /* 0x0000000000187805 */ /* 0x000fe4000001ff00 */
[----:B------:R-:W-:Y:S02]  /*26f0*/  SHF.R.S32.HI R8, RZ, 0x1f, R97 ;  /* 0x0000001fff087819 */ /* 0x000fe40000011461 */
[----:B------:R-:W-:Y:S02]  /*2700*/  CS2R R26, SRZ ;  /* 0x00000000001a7805 */ /* 0x000fe4000001ff00 */
[----:B------:R-:W-:Y:S02]  /*2710*/  SHF.R.S32.HI R7, RZ, 0x1f, R98 ;  /* 0x0000001fff077819 */ /* 0x000fe40000011462 */
[----:B------:R-:W-:Y:S02]  /*2720*/  CS2R R28, SRZ ;  /* 0x00000000001c7805 */ /* 0x000fe4000001ff00 */
[----:B------:R-:W-:-:S02]  /*2730*/  SHF.R.S32.HI R22, RZ, 0x1f, R5 ;  /* 0x0000001fff167819 */ /* 0x000fc40000011405 */
[----:B------:R-:W-:Y:S02]  /*2740*/  CS2R R30, SRZ ;  /* 0x00000000001e7805 */ /* 0x000fe4000001ff00 */
[----:B------:R-:W-:Y:S02]  /*2750*/  SHF.L.U64.HI R101, R101, 0x2, R6 ;  /* 0x0000000265657819 */ /* 0x000fe40000010206 */
[----:B------:R-:W-:Y:S02]  /*2760*/  CS2R R32, SRZ ;  /* 0x0000000000207805 */ /* 0x000fe4000001ff00 */
[----:B------:R-:W-:Y:S02]  /*2770*/  SHF.L.U64.HI R97, R97, 0x2, R8 ;  /* 0x0000000261617819 */ /* 0x000fe40000010208 */
[----:B------:R-:W-:Y:S02]  /*2780*/  CS2R R34, SRZ ;  /* 0x0000000000227805 */ /* 0x000fe4000001ff00 */
[----:B------:R-:W-:-:S02]  /*2790*/  SHF.L.U64.HI R98, R98, 0x2, R7 ;  /* 0x0000000262627819 */ /* 0x000fc40000010207 */
[----:B------:R-:W-:Y:S02]  /*27a0*/  CS2R R36, SRZ ;  /* 0x0000000000247805 */ /* 0x000fe4000001ff00 */
[----:B------:R-:W-:Y:S02]  /*27b0*/  SHF.R.S32.HI R7, RZ, 0x1f, R88 ;  /* 0x0000001fff077819 */ /* 0x000fe40000011458 */
[----:B------:R-:W-:Y:S02]  /*27c0*/  CS2R R38, SRZ ;  /* 0x0000000000267805 */ /* 0x000fe4000001ff00 */
[----:B------:R-:W-:Y:S01]  /*27d0*/  SHF.R.S32.HI R8, RZ, 0x1f, R89 ;  /* 0x0000001fff087819 */ /* 0x000fe20000011459 */
[----:B------:R-:W-:Y:S01]  /*27e0*/  UMOV UR16, 0x1 ;  /* 0x0000000100107882 */ /* 0x000fe20000000000 */
[----:B------:R-:W-:Y:S01]  /*27f0*/  SHF.R.S32.HI R6, RZ, 0x1f, R91 ;  /* 0x0000001fff067819 */ /* 0x000fe2000001145b */
[----:B------:R-:W-:Y:S01]  /*2800*/  UIADD3 UR20, UR10, -0x2, URZ ;  /* 0xfffffffe0a147890 */ /* 0x000fe2000fffe03f */
[----:B------:R-:W-:Y:S01]  /*2810*/  SHF.L.U64.HI R11, R5, 0x3, R22 ;  /* 0x00000003050b7819 */ /* 0x000fe20000010216 */
[----:B------:R-:W-:Y:S01]  /*2820*/  UMOV UR17, 0xffffffff ;  /* 0xffffffff00117882 */ /* 0x000fe20000000000 */
[-C--:B------:R-:W-:Y:S01]  /*2830*/  LEA R45, P1, R88, R10.reuse, 0x2 ;  /* 0x0000000a582d7211 */ /* 0x080fe200078210ff */
[----:B------:R-:W-:Y:S01]  /*2840*/  UMOV UR4, URZ ;  /* 0x0000003f00047c82 */ /* 0x000fe20008000000 */
[----:B------:R-:W-:-:S02]  /*2850*/  LEA R47, P2, R89, R10, 0x2 ;  /* 0x0000000a592f7211 */ /* 0x000fc400078410ff */
[----:B------:R-:W-:Y:S02]  /*2860*/  LEA R49, P3, R91, R10, 0x2 ;  /* 0x0000000a5b317211 */ /* 0x000fe400078610ff */
[----:B------:R-:W-:Y:S02]  /*2870*/  SHF.R.S32.HI R9, RZ, 0x1f, R96 ;  /* 0x0000001fff097819 */ /* 0x000fe40000011460 */
[-C--:B------:R-:W-:Y:S02]  /*2880*/  LEA.HI.X R88, R88, R11.reuse, R7, 0x2, P1 ;  /* 0x0000000b58587211 */ /* 0x080fe400008f1407 */
[-C--:B------:R-:W-:Y:S02]  /*2890*/  LEA.HI.X R43, R89, R11.reuse, R8, 0x2, P2 ;  /* 0x0000000b592b7211 */ /* 0x080fe400010f1408 */
[----:B------:R-:W-:Y:S02]  /*28a0*/  LEA.HI.X R117, R91, R11, R6, 0x2, P3 ;  /* 0x0000000b5b757211 */ /* 0x000fe400018f1406 */
[----:B------:R-:W-:-:S02]  /*28b0*/  SHF.L.U64.HI R96, R96, 0x2, R9 ;  /* 0x0000000260607819 */ /* 0x000fc40000010209 */
[----:B------:R-:W-:Y:S02]  /*28c0*/  SHF.R.S32.HI R7, RZ, 0x1f, R94 ;  /* 0x0000001fff077819 */ /* 0x000fe4000001145e */
[-C--:B------:R-:W-:Y:S02]  /*28d0*/  LEA R91, P2, R94, R10.reuse, 0x2 ;  /* 0x0000000a5e5b7211 */ /* 0x080fe400078410ff */
[----:B------:R-:W-:Y:S02]  /*28e0*/  SHF.R.S32.HI R9, RZ, 0x1f, R86 ;  /* 0x0000001fff097819 */ /* 0x000fe40000011456 */
[-C--:B------:R-:W-:Y:S02]  /*28f0*/  LEA R129, P0, R86, R10.reuse, 0x2 ;  /* 0x0000000a56817211 */ /* 0x080fe400078010ff */
[----:B------:R-:W-:Y:S02]  /*2900*/  SHF.R.S32.HI R6, RZ, 0x1f, R95 ;  /* 0x0000001fff067819 */ /* 0x000fe4000001145f */
[----:B------:R-:W-:-:S02]  /*2910*/  LEA R89, P3, R95, R10, 0x2 ;  /* 0x0000000a5f597211 */ /* 0x000fc400078610ff */
[-C--:B------:R-:W-:Y:S02]  /*2920*/  LEA.HI.X R7, R94, R11.reuse, R7, 0x2, P2 ;  /* 0x0000000b5e077211 */ /* 0x080fe400010f1407 */
[----:B------:R-:W-:Y:S02]  /*2930*/  LEA.HI.X R86, R86, R11, R9, 0x2, P0 ;  /* 0x0000000b56567211 */ /* 0x000fe400000f1409 */
[----:B------:R-:W-:Y:S02]  /*2940*/  IADD3 R129, P2, R129, UR14, RZ ;  /* 0x0000000e81817c10 */ /* 0x000fe4000ff5e0ff */
[----:B------:R-:W-:Y:S02]  /*2950*/  IADD3 R47, P5, R47, UR14, RZ ;  /* 0x0000000e2f2f7c10 */ /* 0x000fe4000ffbe0ff */
[----:B------:R-:W-:Y:S02]  /*2960*/  SHF.R.S32.HI R8, RZ, 0x1f, R93 ;  /* 0x0000001fff087819 */ /* 0x000fe4000001145d */
[----:B------:R-:W-:-:S02]  /*2970*/  LEA R53, P1, R93, R10, 0x2 ;  /* 0x0000000a5d357211 */ /* 0x000fc400078210ff */
[-C--:B------:R-:W-:Y:S02]  /*2980*/  LEA.HI.X R6, R95, R11.reuse, R6, 0x2, P3 ;  /* 0x0000000b5f067211 */ /* 0x080fe400018f1406 */
[----:B------:R-:W-:Y:S02]  /*2990*/  IADD3.X R95, R86, UR15, RZ, P2, !PT ;  /* 0x0000000f565f7c10 */ /* 0x000fe400097fe4ff */
[----:B------:R-:W-:Y:S02]  /*29a0*/  IADD3.X R43, R43, UR15, RZ, P5, !PT ;  /* 0x0000000f2b2b7c10 */ /* 0x000fe4000affe4ff */
[----:B------:R-:W-:Y:S02]  /*29b0*/  SHF.R.S32.HI R9, RZ, 0x1f, R92 ;  /* 0x0000001fff097819 */ /* 0x000fe4000001145c */
[----:B------:R-:W-:Y:S02]  /*29c0*/  LEA R51, P0, R92, R10, 0x2 ;  /* 0x0000000a5c337211 */ /* 0x000fe400078010ff */
[----:B------:R-:W-:-:S02]  /*29d0*/  LEA.HI.X R8, R93, R11, R8, 0x2, P1 ;  /* 0x0000000b5d087211 */ /* 0x000fc400008f1408 */
[----:B------:R-:W-:Y:S02]  /*29e0*/  IADD3 R45, P6, R45, UR14, RZ ;  /* 0x0000000e2d2d7c10 */ /* 0x000fe4000ffde0ff */
[----:B------:R-:W-:Y:S02]  /*29f0*/  IADD3 R53, P2, R53, UR14, RZ ;  /* 0x0000000e35357c10 */ /* 0x000fe4000ff5e0ff */
[----:B------:R-:W-:Y:S02]  /*2a00*/  IADD3 R89, P5, R89, UR14, RZ ;  /* 0x0000000e59597c10 */ /* 0x000fe4000ffbe0ff */
[----:B------:R-:W-:Y:S02]  /*2a10*/  LEA R90, P1, R87, R90, 0x3 ;  /* 0x0000005a575a7211 */ /* 0x000fe400078218ff */
[----:B------:R-:W-:Y:S02]  /*2a20*/  SHF.R.S32.HI R14, RZ, 0x1f, R87 ;  /* 0x0000001fff0e7819 */ /* 0x000fe40000011457 */
[----:B------:R-:W-:-:S02]  /*2a30*/  LEA.HI.X R9, R92, R11, R9, 0x2, P0 ;  /* 0x0000000b5c097211 */ /* 0x000fc400000f1409 */
[----:B------:R-:W-:Y:S02]  /*2a40*/  IADD3.X R119, R88, UR15, RZ, P6, !PT ;  /* 0x0000000f58777c10 */ /* 0x000fe4000b7fe4ff */
[----:B------:R-:W-:Y:S02]  /*2a50*/  IADD3.X R123, R8, UR15, RZ, P2, !PT ;  /* 0x0000000f087b7c10 */ /* 0x000fe400097fe4ff */
[----:B------:R-:W-:Y:S02]  /*2a60*/  IADD3.X R127, R6, UR15, RZ, P5, !PT ;  /* 0x0000000f067f7c10 */ /* 0x000fe4000affe4ff */
[----:B------:R-:W-:Y:S02]  /*2a70*/  IADD3 R93, P0, R90, UR12, RZ ;  /* 0x0000000c5a5d7c10 */ /* 0x000fe4000ff1e0ff */
[----:B------:R-:W-:Y:S02]  /*2a80*/  IADD3 R49, P4, R49, UR14, RZ ;  /* 0x0000000e31317c10 */ /* 0x000fe4000ff9e0ff */
[----:B------:R-:W-:-:S02]  /*2a90*/  IADD3 R51, P3, R51, UR14, RZ ;  /* 0x0000000e33337c10 */ /* 0x000fc4000ff7e0ff */
[----:B------:R-:W-:Y:S02]  /*2aa0*/  IADD3 R91, P6, R91, UR14, RZ ;  /* 0x0000000e5b5b7c10 */ /* 0x000fe4000ffde0ff */
[----:B------:R-:W-:Y:S02]  /*2ab0*/  LEA.HI.X R20, R87, R20, R14, 0x3, P1 ;  /* 0x0000001457147211 */ /* 0x000fe400008f1c0e */
[----:B------:R-:W-:Y:S02]  /*2ac0*/  SHF.R.S32.HI R12, RZ, 0x1f, R71 ;  /* 0x0000001fff0c7819 */ /* 0x000fe40000011447 */
[----:B------:R-:W-:Y:S02]  /*2ad0*/  SHF.R.S32.HI R10, RZ, 0x1f, R69 ;  /* 0x0000001fff0a7819 */ /* 0x000fe40000011445 */
[----:B------:R-:W-:Y:S02]  /*2ae0*/  SHF.R.S32.HI R8, RZ, 0x1f, R67 ;  /* 0x0000001fff087819 */ /* 0x000fe40000011443 */
[----:B------:R-:W-:-:S02]  /*2af0*/  SHF.R.S32.HI R6, RZ, 0x1f, R65 ;  /* 0x0000001fff067819 */ /* 0x000fc40000011441 */
[----:B------:R-:W-:Y:S02]  /*2b00*/  SHF.R.S32.HI R4, RZ, 0x1f, R63 ;  /* 0x0000001fff047819 */ /* 0x000fe4000001143f */
[----:B------:R-:W-:Y:S02]  /*2b10*/  IADD3.X R117, R117, UR15, RZ, P4, !PT ;  /* 0x0000000f75757c10 */ /* 0x000fe4000a7fe4ff */
[----:B------:R-:W-:Y:S02]  /*2b20*/  IADD3.X R121, R9, UR15, RZ, P3, !PT ;  /* 0x0000000f09797c10 */ /* 0x000fe40009ffe4ff */
[----:B------:R-:W-:Y:S02]  /*2b30*/  IADD3.X R125, R7, UR15, RZ, P6, !PT ;  /* 0x0000000f077d7c10 */ /* 0x000fe4000b7fe4ff */
[----:B------:R-:W-:Y:S02]  /*2b40*/  IADD3.X R20, R20, UR13, RZ, P0, !PT ;  /* 0x0000000d14147c10 */ /* 0x000fe400087fe4ff */
[----:B------:R-:W-:-:S02]  /*2b50*/  SHF.L.U64.HI R22, R5, 0x2, R22 ;  /* 0x0000000205167819 */ /* 0x000fc40000010216 */
[----:B------:R-:W-:Y:S02]  /*2b60*/  SHF.L.U64.HI R133, R87, 0x2, R14 ;  /* 0x0000000257857819 */ /* 0x000fe4000001020e */
[----:B------:R-:W-:Y:S02]  /*2b70*/  SHF.L.U64.HI R135, R71, 0x2, R12 ;  /* 0x0000000247877819 */ /* 0x000fe4000001020c */
[----:B------:R-:W-:Y:S02]  /*2b80*/  SHF.L.U64.HI R137, R69, 0x2, R10 ;  /* 0x0000000245897819 */ /* 0x000fe4000001020a */
[----:B------:R-:W-:Y:S02]  /*2b90*/  SHF.L.U64.HI R139, R67, 0x2, R8 ;  /* 0x00000002438b7819 */ /* 0x000fe40000010208 */
[----:B------:R-:W-:Y:S02]  /*2ba0*/  SHF.L.U64.HI R141, R65, 0x2, R6 ;  /* 0x00000002418d7819 */ /* 0x000fe40000010206 */
[----:B------:R-:W-:-:S07]  /*2bb0*/  SHF.L.U64.HI R131, R63, 0x2, R4 ;  /* 0x000000023f837819 */ /* 0x000fce0000010204 */
.L_x_1:
[----:B------:R-:W-:Y:S01]  /*2bc0*/  UIADD3 UR17, UR17, 0x1, URZ ;  /* 0x0000000111117890 */ /* 0x000fe2000fffe03f */
[----:B------:R-:W-:-:S04]  /*2bd0*/  DEPBAR.LE SB0, 0x2 ;  /* 0x000080800000791a */ /* 0x000fc80000000000 */
[----:B------:R-:W-:Y:S01]  /*2be0*/  BAR.SYNC.DEFER_BLOCKING 0x0 ;  /* 0x0000000000007b1d */ /* 0x000fe20000010000 */
[----:B------:R-:W-:Y:S01]  /*2bf0*/  UISETP.GT.AND UP0, UPT, UR17, 0x2, UPT ;  /* 0x000000021100788c */ /* 0x000fe2000bf04270 */
[----:B------:R-:W-:Y:S01]  /*2c00*/  ISETP.GE.AND P0, PT, R59, UR11, PT ;  /* 0x0000000b3b007c0c */ /* 0x000fe2000bf06270 */
[----:B------:R-:W-:Y:S01]  /*2c10*/  UIADD3 UR16, UR16, 0x1, URZ ;  /* 0x0000000110107890 */ /* 0x000fe2000fffe03f */
[----:B------:R-:W-:Y:S01]  /*2c20*/  ISETP.GE.AND P6, PT, R106, UR11, PT ;  /* 0x0000000b6a007c0c */ /* 0x000fe2000bfc6270 */
[----:B------:R-:W-:Y:S01]  /*2c30*/  USEL UR17, UR17, URZ, !UP0 ;  /* 0x0000003f11117287 */ /* 0x000fe2000c000000 */
[----:B-1----:R-:W-:Y:S01]  /*2c40*/  SEL R4, RZ, 0x4, P0 ;  /* 0x00000004ff047807 */ /* 0x002fe20000000000 */
[----:B------:R-:W-:Y:S01]  /*2c50*/  UMOV UR13, 0x40000040 ;  /* 0x40000040000d7882 */ /* 0x000fe20000000000 */
[----:B------:R-:W-:Y:S01]  /*2c60*/  UMOV UR15, 0x40000040 ;  /* 0x40000040000f7882 */ /* 0x000fe20000000000 */
[----:B------:R-:W-:Y:S01]  /*2c70*/  ULEA UR6, UR17, UR9, 0xc ;  /* 0x0000000911067291 */ /* 0x000fe2000f8e603f */
[----:B------:R-:W-:Y:S01]  /*2c80*/  ISETP.GE.AND P4, PT, R108, UR11, PT ;  /* 0x0000000b6c007c0c */ /* 0x000fe2000bf86270 */
[----:B------:R-:W-:Y:S01]  /*2c90*/  ULEA UR5, UR17, UR9, 0xd ;  /* 0x0000000911057291 */ /* 0x000fe2000f8e683f */
[----:B------:R-:W-:Y:S01]  /*2ca0*/  LEA R6, P0, R63, R93, 0x2 ;  /* 0x0000005d3f067211 */ /* 0x000fe200078010ff */
[----:B------:R-:W-:Y:S01]  /*2cb0*/  UIADD3 UR6, UR6, 0x6000, URZ ;  /* 0x0000600006067890 */ /* 0x000fe2000fffe03f */
[----:B------:R-:W-:Y:S01]  /*2cc0*/  SEL R7, RZ, 0x4, P4 ;  /* 0x00000004ff077807 */ /* 0x000fe20002000000 */
[----:B------:R-:W-:Y:S01]  /*2cd0*/  USHF.R.U32.HI UR5, URZ, 0x4, UR5 ;  /* 0x000000043f057899 */ /* 0x000fe20008011605 */
[----:B------:R-:W-:Y:S01]  /*2ce0*/  ISETP.GE.AND P5, PT, R107, UR11, PT ;  /* 0x0000000b6b007c0c */ /* 0x000fe2000bfa6270 */
[----:B------:R-:W-:-:S02]  /*2cf0*/  USHF.R.U32.HI UR6, URZ, 0x4, UR6 ;  /* 0x000000043f067899 */ /* 0x000fc40008011606 */
[----:B------:R-:W-:Y:S01]  /*2d00*/  USGXT.U32 UR12, UR5, 0xe ;  /* 0x0000000e050c789a */ /* 0x000fe20008000000 */
[----:B------:R-:W-:Y:S01]  /*2d10*/  SEL R5, RZ, 0x4, P5 ;  /* 0x00000004ff057807 */ /* 0x000fe20002800000 */
[----:B------:R-:W-:Y:S01]  /*2d20*/  USGXT.U32 UR14, UR6, 0xe ;  /* 0x0000000e060e789a */ /* 0x000fe20008000000 */
[----:B------:R-:W-:Y:S01]  /*2d30*/  ISETP.GE.AND P5, PT, R110, UR11, PT ;  /* 0x0000000b6e007c0c */ /* 0x000fe2000bfa6270 */
[----:B------:R-:W-:Y:S01]  /*2d40*/  UMOV UR5, URZ ;  /* 0x0000003f00057c82 */ /* 0x000fe20008000000 */
[----:B------:R-:W-:Y:S01]  /*2d50*/  WARPGROUP.ARRIVE ;  /* 0x00000000000079c5 */ /* 0x000fe20000000000 */
[----:B------:R-:W-:Y:S01]  /*2d60*/  UMOV UR6, URZ ;  /* 0x0000003f00067c82 */ /* 0x000fe20008000000 */
[----:B------:R-:W-:-:S04]  /*2d70*/  SEL R9, RZ, 0x4, P5 ;  /* 0x00000004ff097807 */ /* 0x000fc80002800000 */
[----:B------:R-:W-:Y:S01]  /*2d80*/  HGMMA.64x32x8.F32.TF32 R24, gdesc[UR12], R24 ;  /* 0x046000000c1879f0 */ /* 0x000fe20008702818 */
[----:B------:R-:W-:Y:S02]  /*2d90*/  UIADD3 UR12, UP0, UR12, 0x2, URZ ;  /* 0x000000020c0c7890 */ /* 0x000fe4000ff1e03f */
[----:B------:R-:W-:Y:S02]  /*2da0*/  UIADD3 UR14, UP1, UR14, 0x2, URZ ;  /* 0x000000020e0e7890 */ /* 0x000fe4000ff3e03f */
[----:B------:R-:W-:Y:S02]  /*2db0*/  UIADD3.X UR13, UR5, 0x40000040, URZ, UP0, !UPT ;  /* 0x40000040050d7890 */ /* 0x000fe400087fe43f */
[----:B------:R-:W-:Y:S02]  /*2dc0*/  UIADD3.X UR15, UR6, 0x40000040, URZ, UP1, !UPT ;  /* 0x40000040060f7890 */ /* 0x000fe40008ffe43f */
[----:B------:R-:W-:Y:S02]  /*2dd0*/  UIADD3.64 UR24, UR12, 0x2, URZ ;  /* 0x000000020c187897 */ /* 0x000fe4000fffe03f */
[----:B------:R-:W-:-:S02]  /*2de0*/  UIADD3.64 UR26, UR14, 0x2, URZ ;  /* 0x000000020e1a7897 */ /* 0x000fc4000fffe03f */
[----:B------:R-:W-:Y:S02]  /*2df0*/  UISETP.GE.AND UP1, UPT, UR4, UR20, UPT ;  /* 0x000000140400728c */ /* 0x000fe4000bf26270 */
[----:B------:R-:W-:Y:S02]  /*2e00*/  UISETP.GT.AND UP0, UPT, UR16, 0x2, UPT ;  /* 0x000000021000788c */ /* 0x000fe4000bf04270 */
[----:B------:R-:W-:Y:S02]  /*2e10*/  UIADD3 UR4, UR4, 0x1, URZ ;  /* 0x0000000104047890 */ /* 0x000fe4000fffe03f */
[----:B------:R-:W-:Y:S01]  /*2e20*/  PLOP3.LUT P1, PT, PT, PT, UP1, 0x40, 0x0 ;  /* 0x000000000000781c */ /* 0x000fe20003f2e818 */
[----:B------:R-:W-:Y:S01]  /*2e30*/  USEL UR16, UR16, URZ, !UP0 ;  /* 0x0000003f10107287 */ /* 0x000fe2000c000000 */
[----:B------:R-:W-:Y:S01]  /*2e40*/  PLOP3.LUT P2, PT, PT, PT, UP1, 0x40, 0x0 ;  /* 0x000000000000781c */ /* 0x000fe20003f4e818 */
[----:B------:R-:W-:Y:S01]  /*2e50*/  UISETP.NE.U32.AND UP0, UPT, UR10, UR4, UPT ;  /* 0x000000040a00728c */ /* 0x000fe2000bf05070 */
[----:B------:R-:W-:Y:S01]  /*2e60*/  SEL R4, R4, RZ, P1 ;  /* 0x000000ff04047207 */ /* 0x000fe20000800000 */
[----:B------:R-:W-:Y:S01]  /*2e70*/  ULEA UR5, UR16, UR9, 0xd ;  /* 0x0000000910057291 */ /* 0x000fe2000f8e683f */
[----:B------:R-:W-:-:S02]  /*2e80*/  PLOP3.LUT P1, PT, PT, PT, UP1, 0x40, 0x0 ;  /* 0x000000000000781c */ /* 0x000fc40003f2e818 */
[----:B------:R-:W-:Y:S02]  /*2e90*/  ISETP.NE.U32.AND P3, PT, R4, RZ, PT ;  /* 0x000000ff0400720c */ /* 0x000fe40003f65070 */
[----:B------:R-:W-:Y:S01]  /*2ea0*/  SEL R4, RZ, 0x4, P6 ;  /* 0x00000004ff047807 */ /* 0x000fe20003000000 */
[----:B------:R-:W-:Y:S01]  /*2eb0*/  VIADD R13, R74, UR5 ;  /* 0x000000054a0d7c36 */ /* 0x000fe20008000000 */
[----:B------:R-:W-:Y:S01]  /*2ec0*/  PLOP3.LUT P6, PT, PT, PT, UP1, 0x40, 0x0 ;  /* 0x000000000000781c */ /* 0x000fe20003fce818 */
[----:B------:R-:W-:Y:S01]  /*2ed0*/  VIADD R15, R115, UR5 ;  /* 0x00000005730f7c36 */ /* 0x000fe20008000000 */
[----:B------:R-:W-:Y:S01]  /*2ee0*/  SEL R4, R4, RZ, P2 ;  /* 0x000000ff04047207 */ /* 0x000fe20001000000 */
[----:B------:R-:W-:Y:S01]  /*2ef0*/  VIADD R143, R82, UR5 ;  /* 0x00000005528f7c36 */ /* 0x000fe20008000000 */
[----:B------:R-:W-:Y:S01]  /*2f00*/  SEL R8, R7, RZ, P6 ;  /* 0x000000ff07087207 */ /* 0x000fe20003000000 */
[----:B------:R-:W-:Y:S01]  /*2f10*/  IMAD.X R7, R20, 0x1, R131, P0 ;  /* 0x0000000114077824 */ /* 0x000fe200000e0683 */
[----:B------:R-:W-:Y:S01]  /*2f20*/  ISETP.NE.U32.AND P0, PT, R4, RZ, PT ;  /* 0x000000ff0400720c */ /* 0x000fe20003f05070 */
[----:B------:R-:W-:Y:S01]  /*2f30*/  VIADD R145, R83, UR5 ;  /* 0x0000000553917c36 */ /* 0x000fe20008000000 */
[----:B------:R-:W-:Y:S01]  /*2f40*/  SEL R5, R5, RZ, P1 ;  /* 0x000000ff05057207 */ /* 0x000fe20000800000 */
[----:B------:R-:W-:Y:S01]  /*2f50*/  VIADD R147, R84, UR5 ;  /* 0x0000000554937c36 */ /* 0x000fe20008000000 */
[----:B------:R-:W-:-:S02]  /*2f60*/  LEA R4, P4, R65, R93, 0x2 ;  /* 0x0000005d41047211 */ /* 0x000fc400078810ff */
[----:B------:R-:W-:Y:S02]  /*2f70*/  ISETP.NE.U32.AND P2, PT, R5, RZ, PT ;  /* 0x000000ff0500720c */ /* 0x000fe40003f45070 */
[----:B------:R-:W-:Y:S01]  /*2f80*/  ISETP.NE.U32.AND P1, PT, R8, RZ, PT ;  /* 0x000000ff0800720c */ /* 0x000fe20003f25070 */
[----:B------:R-:W-:Y:S01]  /*2f90*/  IMAD.X R5, R20, 0x1, R141, P4 ;  /* 0x0000000114057824 */ /* 0x000fe200020e068d */
[----:B------:R-:W-:Y:S02]  /*2fa0*/  PLOP3.LUT P6, PT, PT, PT, UP1, 0x40, 0x0 ;  /* 0x000000000000781c */ /* 0x000fe40003fce818 */
[----:B------:R-:W-:Y:S02]  /*2fb0*/  ISETP.GE.AND P4, PT, R111, UR11, PT ;  /* 0x0000000b6f007c0c */ /* 0x000fe4000bf86270 */
[----:B------:R-:W-:Y:S01]  /*2fc0*/  PLOP3.LUT P5, PT, PT, PT, UP1, 0x40, 0x0 ;  /* 0x000000000000781c */ /* 0x000fe20003fae818 */
[----:B------:R-:W-:Y:S01]  /*2fd0*/  HGMMA.64x32x8.F32.TF32 R24, gdesc[UR12], R24 ;  /* 0x046000000c1879f0 */ /* 0x000fe20008702818 */
[----:B------:R-:W-:-:S02]  /*2fe0*/  UIADD3.64 UR12, UR12, 0x4, URZ ;  /* 0x000000040c0c7897 */ /* 0x000fc4000fffe03f */
[----:B------:R-:W-:Y:S01]  /*2ff0*/  UIADD3.64 UR14, UR14, 0x4, URZ ;  /* 0x000000040e0e7897 */ /* 0x000fe2000fffe03f */
[----:B------:R-:W-:Y:S08]  /*3000*/  HGMMA.64x32x8.F32.TF32 R24, gdesc[UR24], R24 ;  /* 0x04600000181879f0 */ /* 0x000ff00008702818 */
[----:B------:R-:W-:Y:S03]  /*3010*/  HGMMA.64x32x8.F32.TF32 R24, gdesc[UR12], R24, gsb0 ;  /* 0x046000000c1879f0 */ /* 0x000fe60008002818 */
[----:B------:R-:W-:-:S02]  /*3020*/  WARPGROUP.DEPBAR.LE gsb0, 0x1 ;  /* 0x00008000000079c5 */ /* 0x000fc40000010100 */
[----:B------:R-:W-:Y:S06]  /*3030*/  BAR.SYNC.DEFER_BLOCKING 0x0 ;  /* 0x0000000000007b1d */ /* 0x000fec0000010000 */
[----:B------:R-:W-:Y:S01]  /*3040*/  @!PT LDS RZ, [RZ] ;  /* 0x00000000fffff984 */ /* 0x000fe20000000800 */
[----:B------:R-:W-:Y:S01]  /*3050*/  @!PT LDS RZ, [RZ] ;  /* 0x00000000fffff984 */ /* 0x000fe20000000800 */
[----:B------:R-:W-:Y:S01]  /*3060*/  @!PT LDS RZ, [RZ] ;  /* 0x00000000fffff984 */ /* 0x000fe20000000800 */
[----:B------:R1:W-:Y:S01]  /*3070*/  LDGSTS.E [R13], desc[UR18][R6.64], P3 ;  /* 0x00000000060d7fae */ /* 0x0003e20009921852 */
[----:B------:R-:W-:-:S03]  /*3080*/  ISETP.GE.AND P3, PT, R109, UR11, PT ;  /* 0x0000000b6d007c0c */ /* 0x000fc6000bf66270 */
[----:B------:R2:W-:Y:S01]  /*3090*/  LDGSTS.E [R13+0x8], desc[UR18][R4.64], P0 ;  /* 0x00008000040d7fae */ /* 0x0005e20008121852 */
[----:B------:R-:W-:Y:S02]  /*30a0*/  SEL R8, RZ, 0x4, P3 ;  /* 0x00000004ff087807 */ /* 0x000fe40001800000 */
[----:B------:R-:W-:Y:S02]  /*30b0*/  PLOP3.LUT P3, PT, PT, PT, UP1, 0x40, 0x0 ;  /* 0x000000000000781c */ /* 0x000fe40003f6e818 */
[----:B------:R-:W-:Y:S02]  /*30c0*/  SEL R8, R8, RZ, P6 ;  /* 0x000000ff08087207 */ /* 0x000fe40003000000 */
[----:B------:R-:W-:Y:S02]  /*30d0*/  SEL R9, R9, RZ, P3 ;  /* 0x000000ff09097207 */ /* 0x000fe40001800000 */
[----:B-1----:R-:W-:Y:S02]  /*30e0*/  SEL R7, RZ, 0x4, P4 ;  /* 0x00000004ff077807 */ /* 0x002fe40002000000 */
[----:B------:R-:W-:Y:S01]  /*30f0*/  LEA R6, P4, R67, R93, 0x2 ;  /* 0x0000005d43067211 */ /* 0x000fe200078810ff */
[----:B--2---:R-:W-:Y:S01]  /*3100*/  VIADD R13, R76, UR5 ;  /* 0x000000054c0d7c36 */ /* 0x004fe20008000000 */
[----:B------:R-:W-:-:S02]  /*3110*/  ISETP.NE.U32.AND P3, PT, R8, RZ, PT ;  /* 0x000000ff0800720c */ /* 0x000fc40003f65070 */
[----:B------:R-:W-:Y:S01]  /*3120*/  SEL R10, R7, RZ, P5 ;  /* 0x000000ff070a7207 */ /* 0x000fe20002800000 */
[C---:B------:R-:W-:Y:S01]  /*3130*/  IMAD.X R7, R20.reuse, 0x1, R139, P4 ;  /* 0x0000000114077824 */ /* 0x040fe200020e068b */
[----:B------:R-:W-:Y:S02]  /*3140*/  LEA R8, P6, R69, R93, 0x2 ;  /* 0x0000005d45087211 */ /* 0x000fe400078c10ff */
[----:B------:R-:W-:Y:S02]  /*3150*/  ISETP.NE.U32.AND P4, PT, R9, RZ, PT ;  /* 0x000000ff0900720c */ /* 0x000fe40003f85070 */
[----:B------:R-:W-:Y:S01]  /*3160*/  LDGSTS.E [R15], desc[UR18][R6.64], P2 ;  /* 0x00000000060f7fae */ /* 0x000fe20009121852 */
[----:B------:R-:W-:Y:S01]  /*3170*/  IMAD.X R9, R20, 0x1, R137, P6 ;  /* 0x0000000114097824 */ /* 0x000fe200030e0689 */
[----:B------:R-:W-:Y:S02]  /*3180*/  ISETP.NE.U32.AND P5, PT, R10, RZ, PT ;  /* 0x000000ff0a00720c */ /* 0x000fe40003fa5070 */
[----:B------:R-:W-:-:S02]  /*3190*/  ISETP.GE.AND P2, PT, R57, UR11, PT ;  /* 0x0000000b39007c0c */ /* 0x000fc4000bf46270 */
[-C--:B------:R-:W-:Y:S01]  /*31a0*/  LEA R10, P6, R71, R93.reuse, 0x2 ;  /* 0x0000005d470a7211 */ /* 0x080fe200078c10ff */
[----:B------:R1:W-:Y:S01]  /*31b0*/  LDGSTS.E [R15+0x8], desc[UR18][R8.64], P1 ;  /* 0x00008000080f7fae */ /* 0x0003e20008921852 */
[----:B------:R-:W-:Y:S02]  /*31c0*/  ISETP.GE.AND P0, PT, R112, UR11, PT ;  /* 0x0000000b70007c0c */ /* 0x000fe4000bf06270 */
[----:B------:R-:W-:Y:S01]  /*31d0*/  PLOP3.LUT P1, PT, PT, PT, UP1, 0x40, 0x0 ;  /* 0x000000000000781c */ /* 0x000fe20003f2e818 */
[----:B------:R-:W-:Y:S01]  /*31e0*/  IMAD.X R11, R20, 0x1, R135, P6 ;  /* 0x00000001140b7824 */ /* 0x000fe200030e0687 */
[----:B------:R-:W-:Y:S02]  /*31f0*/  SEL R12, RZ, 0x4, P2 ;  /* 0x00000004ff0c7807 */ /* 0x000fe40001000000 */
[----:B------:R-:W-:Y:S02]  /*3200*/  ISETP.GE.AND P2, PT, R113, UR11, PT ;  /* 0x0000000b71007c0c */ /* 0x000fe4000bf46270 */
[----:B------:R-:W-:Y:S01]  /*3210*/  SEL R5, RZ, 0x4, P0 ;  /* 0x00000004ff057807 */ /* 0x000fe20000000000 */
[----:B------:R2:W-:Y:S01]  /*3220*/  LDGSTS.E [R13], desc[UR18][R10.64], P3 ;  /* 0x000000000a0d7fae */ /* 0x0005e20009921852 */
[----:B------:R-:W-:Y:S01]  /*3230*/  PLOP3.LUT P6, PT, PT, PT, UP1, 0x40, 0x0 ;  /* 0x000000000000781c */ /* 0x000fe20003fce818 */
[----:B-1----:R-:W-:Y:S01]  /*3240*/  VIADD R15, R78, UR5 ;  /* 0x000000054e0f7c36 */ /* 0x002fe20008000000 */
[----:B------:R-:W-:-:S02]  /*3250*/  IADD3 R4, P0, R64, R93, RZ ;  /* 0x0000005d40047210 */ /* 0x000fc40007f1e0ff */
[----:B------:R-:W-:Y:S02]  /*3260*/  SEL R12, R12, RZ, P1 ;  /* 0x000000ff0c0c7207 */ /* 0x000fe40000800000 */
[----:B------:R-:W-:Y:S02]  /*3270*/  PLOP3.LUT P1, PT, PT, PT, UP1, 0x40, 0x0 ;  /* 0x000000000000781c */ /* 0x000fe40003f2e818 */
[----:B------:R-:W-:Y:S02]  /*3280*/  SEL R8, RZ, 0x4, P2 ;  /* 0x00000004ff087807 */ /* 0x000fe40001000000 */
[----:B------:R-:W-:Y:S01]  /*3290*/  SEL R7, R5, RZ, P6 ;  /* 0x000000ff05077207 */ /* 0x000fe20003000000 */
[----:B------:R-:W-:Y:S01]  /*32a0*/  IMAD.X R5, R20, 0x1, R105, P0 ;  /* 0x0000000114057824 */ /* 0x000fe200000e0669 */
[-C--:B------:R-:W-:Y:S01]  /*32b0*/  IADD3 R6, P6, R66, R93.reuse, RZ ;  /* 0x0000005d42067210 */ /* 0x080fe20007fde0ff */
[----:B--2---:R-:W-:Y:S01]  /*32c0*/  VIADD R11, R80, UR5 ;  /* 0x00000005500b7c36 */ /* 0x004fe20008000000 */
[----:B------:R-:W-:Y:S01]  /*32d0*/  SEL R8, R8, RZ, P1 ;  /* 0x000000ff08087207 */ /* 0x000fe20000800000 */
[----:B------:R-:W-:Y:S01]  /*32e0*/  ULEA UR5, UR16, UR9, 0xc ;  /* 0x0000000910057291 */ /* 0x000fe2000f8e603f */
[----:B------:R-:W-:Y:S01]  /*32f0*/  ISETP.NE.U32.AND P1, PT, R7, RZ, PT ;  /* 0x000000ff0700720c */ /* 0x000fe20003f25070 */
[----:B------:R-:W-:Y:S01]  /*3300*/  IMAD.X R7, R20, 0x1, R103, P6 ;  /* 0x0000000114077824 */ /* 0x000fe200030e0667 */
[----:B------:R-:W-:Y:S01]  /*3310*/  ISETP.NE.U32.AND P0, PT, R8, RZ, PT ;  /* 0x000000ff0800720c */ /* 0x000fe20003f05070 */
[----:B------:R1:W-:Y:S01]  /*3320*/  LDGSTS.E [R13+0x8], desc[UR18][R4.64], P4 ;  /* 0x00008000040d7fae */ /* 0x0003e2000a121852 */
[----:B------:R-:W-:-:S02]  /*3330*/  IADD3 R8, P4, R58, R93, RZ ;  /* 0x0000005d3a087210 */ /* 0x000fc40007f9e0ff */
[----:B------:R-:W-:Y:S01]  /*3340*/  ISETP.NE.U32.AND P2, PT, R12, RZ, PT ;  /* 0x000000ff0c00720c */ /* 0x000fe20003f45070 */
[----:B------:R2:W-:Y:S01]  /*3350*/  LDGSTS.E [R15], desc[UR18][R6.64], P5 ;  /* 0x00000000060f7fae */ /* 0x0005e2000a921852 */
[----:B------:R-:W-:Y:S01]  /*3360*/  ISETP.GE.AND P3, PT, R114, UR11, PT ;  /* 0x0000000b72007c0c */ /* 0x000fe2000bf66270 */
[----:B------:R-:W-:Y:S01]  /*3370*/  IMAD.X R9, R20, 0x1, R100, P4 ;  /* 0x0000000114097824 */ /* 0x000fe200020e0664 */
[----:B------:R-:W-:Y:S02]  /*3380*/  ISETP.GE.AND P5, PT, R75, UR11, PT ;  /* 0x0000000b4b007c0c */ /* 0x000fe4000bfa6270 */
[----:B------:R-:W-:Y:S02]  /*3390*/  ISETP.GE.AND P4, PT, R77, UR11, PT ;  /* 0x0000000b4d007c0c */ /* 0x000fe4000bf86270 */
[----:B------:R-:W-:Y:S02]  /*33a0*/  PLOP3.LUT P6, PT, PT, PT, UP1, 0x40, 0x0 ;  /* 0x000000000000781c */ /* 0x000fe40003fce818 */
[----:B------:R-:W-:-:S02]  /*33b0*/  SEL R12, RZ, 0x4, P3 ;  /* 0x00000004ff0c7807 */ /* 0x000fc40001800000 */
[----:B------:R-:W-:Y:S01]  /*33c0*/  SEL R10, RZ, 0x4, P5 ;  /* 0x00000004ff0a7807 */ /* 0x000fe20002800000 */
[----:B------:R3:W-:Y:S01]  /*33d0*/  LDGSTS.E [R15+0x8], desc[UR18][R8.64], P2 ;  /* 0x00008000080f7fae */ /* 0x0007e20009121852 */
[----:B------:R-:W-:Y:S02]  /*33e0*/  PLOP3.LUT P5, PT, PT, PT, UP1, 0x40, 0x0 ;  /* 0x000000000000781c */ /* 0x000fe40003fae818 */
[----:B-1----:R-:W-:Y:S02]  /*33f0*/  SEL R5, RZ, 0x4, P4 ;  /* 0x00000004ff057807 */ /* 0x002fe40002000000 */
[----:B------:R-:W-:Y:S02]  /*3400*/  SEL R12, R12, RZ, P6 ;  /* 0x000000ff0c0c7207 */ /* 0x000fe40003000000 */
[----:B------:R-:W-:Y:S02]  /*3410*/  IADD3 R4, P4, R68, R93, RZ ;  /* 0x0000005d44047210 */ /* 0x000fe40007f9e0ff */
[----:B------:R-:W-:-:S02]  /*3420*/  PLOP3.LUT P3, PT, PT, PT, UP1, 0x40, 0x0 ;  /* 0x000000000000781c */ /* 0x000fc40003f6e818 */
[----:B--2---:R-:W-:Y:S01]  /*3430*/  SEL R7, R5, RZ, P5 ;  /* 0x000000ff05077207 */ /* 0x004fe20002800000 */
[----:B------:R-:W-:Y:S01]  /*3440*/  IMAD.X R5, R20, 0x1, R99, P4 ;  /* 0x0000000114057824 */ /* 0x000fe200020e0663 */
[----:B------:R-:W-:Y:S02]  /*3450*/  IADD3 R6, P6, R70, R93, RZ ;  /* 0x0000005d46067210 */ /* 0x000fe40007fde0ff */
[----:B------:R-:W-:Y:S02]  /*3460*/  SEL R10, R10, RZ, P3 ;  /* 0x000000ff0a0a7207 */ /* 0x000fe40001800000 */
[----:B------:R-:W-:Y:S01]  /*3470*/  ISETP.NE.U32.AND P5, PT, R7, RZ, PT ;  /* 0x000000ff0700720c */ /* 0x000fe20003fa5070 */
[----:B------:R-:W-:Y:S01]  /*3480*/  IMAD.X R7, R20, 0x1, R101, P6 ;  /* 0x0000000114077824 */ /* 0x000fe200030e0665 */
[----:B------:R-:W-:Y:S01]  /*3490*/  ISETP.GE.AND P2, PT, R79, UR11, PT ;  /* 0x0000000b4f007c0c */ /* 0x000fe2000bf46270 */
[----:B------:R1:W-:Y:S01]  /*34a0*/  LDGSTS.E [R11], desc[UR18][R4.64], P1 ;  /* 0x00000000040b7fae */ /* 0x0003e20008921852 */
[----:B------:R-:W-:-:S02]  /*34b0*/  ISETP.NE.U32.AND P4, PT, R10, RZ, PT ;  /* 0x000000ff0a00720c */ /* 0x000fc40003f85070 */
[----:B------:R-:W-:Y:S01]  /*34c0*/  SEL R10, RZ, 0x4, P2 ;  /* 0x00000004ff0a7807 */ /* 0x000fe20001000000 */
[----:B------:R2:W-:Y:S01]  /*34d0*/  LDGSTS.E [R11+0x8], desc[UR18][R6.64], P0 ;  /* 0x00008000060b7fae */ /* 0x0005e20008121852 */
[----:B------:R-:W-:Y:S02]  /*34e0*/  ISETP.GE.AND P2, PT, R81, UR11, PT ;  /* 0x0000000b51007c0c */ /* 0x000fe4000bf46270 */
[----:B------:R-:W-:Y:S02]  /*34f0*/  ISETP.GE.AND P6, PT, R61, UR11, PT ;  /* 0x0000000b3d007c0c */ /* 0x000fe4000bfc6270 */
[----:B------:R-:W-:Y:S01]  /*3500*/  ISETP.GE.AND P0, PT, R56, UR11, PT ;  /* 0x0000000b38007c0c */ /* 0x000fe2000bf06270 */
[----:B------:R-:W-:Y:S01]  /*3510*/  UIADD3 UR11, UR11, -0x20, URZ ;  /* 0xffffffe00b0b7890 */ /* 0x000fe2000fffe03f */
[----:B------:R-:W-:Y:S02]  /*3520*/  PLOP3.LUT P1, PT, PT, PT, UP1, 0x40, 0x0 ;  /* 0x000000000000781c */ /* 0x000fe40003f2e818 */
[----:B---3--:R-:W-:-:S02]  /*3530*/  SEL R8, RZ, 0x4, P2 ;  /* 0x00000004ff087807 */ /* 0x008fc40001000000 */
[----:B-1----:R-:W-:Y:S02]  /*3540*/  SEL R4, RZ, 0x4, P6 ;  /* 0x00000004ff047807 */ /* 0x002fe40003000000 */
[----:B------:R-:W-:Y:S02]  /*3550*/  PLOP3.LUT P2, PT, PT, PT, UP1, 0x40, 0x0 ;  /* 0x000000000000781c */ /* 0x000fe40003f4e818 */
[----:B------:R-:W-:Y:S02]  /*3560*/  PLOP3.LUT P6, PT, PT, PT, UP1, 0x40, 0x0 ;  /* 0x000000000000781c */ /* 0x000fe40003fce818 */
[----:B------:R-:W-:Y:S02]  /*3570*/  SEL R5, RZ, 0x4, P0 ;  /* 0x00000004ff057807 */ /* 0x000fe40000000000 */
[----:B------:R-:W-:Y:S02]  /*3580*/  SEL R10, R10, RZ, P1 ;  /* 0x000000ff0a0a7207 */ /* 0x000fe40000800000 */
[----:B------:R-:W-:-:S02]  /*3590*/  PLOP3.LUT P1, PT, PT, PT, UP1, 0x40, 0x0 ;  /* 0x000000000000781c */ /* 0x000fc40003f2e818 */
[----:B------:R-:W-:Y:S02]  /*35a0*/  IADD3 R14, P0, R72, R93, RZ ;  /* 0x0000005d480e7210 */ /* 0x000fe40007f1e0ff */
[----:B------:R-:W-:Y:S02]  /*35b0*/  ISETP.NE.U32.AND P3, PT, R12, RZ, PT ;  /* 0x000000ff0c00720c */ /* 0x000fe40003f65070 */
[----:B------:R-:W-:Y:S01]  /*35c0*/  SEL R4, R4, RZ, P2 ;  /* 0x000000ff04047207 */ /* 0x000fe20001000000 */
[----:B------:R-:W-:Y:S01]  /*35d0*/  IMAD.X R15, R20, 0x1, R97, P0 ;  /* 0x00000001140f7824 */ /* 0x000fe200000e0661 */
[----:B------:R-:W-:Y:S02]  /*35e0*/  SEL R5, R5, RZ, P6 ;  /* 0x000000ff05057207 */ /* 0x000fe40003000000 */
[----:B------:R-:W-:Y:S02]  /*35f0*/  SEL R8, R8, RZ, P1 ;  /* 0x000000ff08087207 */ /* 0x000fe40000800000 */
[----:B------:R-:W-:-:S02]  /*3600*/  ISETP.NE.U32.AND P1, PT, R10, RZ, PT ;  /* 0x000000ff0a00720c */ /* 0x000fc40003f25070 */
[----:B------:R-:W-:Y:S01]  /*3610*/  ISETP.NE.U32.AND P6, PT, R4, RZ, PT ;  /* 0x000000ff0400720c */ /* 0x000fe20003fc5070 */
[----:B------:R-:W-:Y:S01]  /*3620*/  IMAD.MOV.U32 R4, RZ, RZ, R93 ;  /* 0x000000ffff047224 */ /* 0x000fe200078e005d */
[----:B------:R-:W-:Y:S01]  /*3630*/  ISETP.NE.U32.AND P0, PT, R5, RZ, PT ;  /* 0x000000ff0500720c */ /* 0x000fe20003f05070 */
[----:B------:R-:W-:Y:S01]  /*3640*/  IMAD.MOV.U32 R5, RZ, RZ, R20 ;  /* 0x000000ffff057224 */ /* 0x000fe200078e0014 */
[----:B------:R-:W-:Y:S01]  /*3650*/  ISETP.NE.U32.AND P2, PT, R8, RZ, PT ;  /* 0x000000ff0800720c */ /* 0x000fe20003f45070 */
[----:B------:R1:W-:Y:S01]  /*3660*/  LDGSTS.E [R143], desc[UR18][R14.64], P3 ;  /* 0x000000000e8f7fae */ /* 0x0003e20009921852 */
[----:B--2---:R-:W-:Y:S01]  /*3670*/  IADD3 R6, P3, R62, R93, RZ ;  /* 0x0000005d3e067210 */ /* 0x004fe20007f7e0ff */
[----:B------:R-:W-:-:S04]  /*3680*/  IMAD.WIDE R16, R41, 0x4, R4 ;  /* 0x0000000429107825 */ /* 0x000fc800078e0204 */
[--C-:B------:R-:W-:Y:S01]  /*3690*/  IMAD.WIDE R8, R23, 0x4, R4.reuse ;  /* 0x0000000417087825 */ /* 0x100fe200078e0204 */
[----:B------:R2:W-:Y:S03]  /*36a0*/  LDGSTS.E [R143+0x8], desc[UR18][R16.64], P4 ;  /* 0x00008000108f7fae */ /* 0x0005e6000a121852 */
[--C-:B------:R-:W-:Y:S01]  /*36b0*/  IMAD.WIDE R10, R21, 0x4, R4.reuse ;  /* 0x00000004150a7825 */ /* 0x100fe200078e0204 */
[----:B------:R3:W-:Y:S03]  /*36c0*/  LDGSTS.E [R145], desc[UR18][R8.64], P5 ;  /* 0x0000000008917fae */ /* 0x0007e6000a921852 */
[----:B------:R-:W-:Y:S01]  /*36d0*/  IMAD.WIDE R4, R19, 0x4, R4 ;  /* 0x0000000413047825 */ /* 0x000fe200078e0204 */
[----:B------:R4:W-:Y:S01]  /*36e0*/  LDGSTS.E [R145+0x8], desc[UR18][R10.64], P1 ;  /* 0x000080000a917fae */ /* 0x0009e20008921852 */
[----:B------:R-:W-:-:S02]  /*36f0*/  IADD3 R12, P1, R60, R89, RZ ;  /* 0x000000593c0c7210 */ /* 0x000fc40007f3e0ff */
[----:B------:R-:W-:Y:S01]  /*3700*/  IMAD.X R7, R20, 0x1, R98, P3 ;  /* 0x0000000114077824 */ /* 0x000fe200018e0662 */
[----:B------:R5:W-:Y:S01]  /*3710*/  LDGSTS.E [R147], desc[UR18][R4.64], P2 ;  /* 0x0000000004937fae */ /* 0x000be20009121852 */
[C---:B-1----:R-:W-:Y:S01]  /*3720*/  IADD3 R14, P2, R60.reuse, R53, RZ ;  /* 0x000000353c0e7210 */ /* 0x042fe20007f5e0ff */
[--C-:B------:R-:W-:Y:S01]  /*3730*/  IMAD.X R13, R127, 0x1, R96.reuse, P1 ;  /* 0x000000017f0d7824 */ /* 0x100fe200008e0660 */
[----:B--2---:R-:W-:Y:S01]  /*3740*/  IADD3 R16, P3, R60, R129, RZ ;  /* 0x000000813c107210 */ /* 0x004fe20007f7e0ff */
[----:B------:R-:W-:Y:S01]  /*3750*/  VIADD R143, R54, UR5 ;  /* 0x00000005368f7c36 */ /* 0x000fe20008000000 */
[C---:B---3--:R-:W-:Y:S01]  /*3760*/  IADD3 R8, P1, R60.reuse, R49, RZ ;  /* 0x000000313c087210 */ /* 0x048fe20007f3e0ff */
[----:B------:R1:W-:Y:S01]  /*3770*/  LDGSTS.E [R147+0x8], desc[UR18][R6.64], P6 ;  /* 0x0000800006937fae */ /* 0x0003e2000b121852 */
[--C-:B------:R-:W-:Y:S01]  /*3780*/  IMAD.X R15, R123, 0x1, R96.reuse, P2 ;  /* 0x000000017b0f7824 */ /* 0x100fe200010e0660 */
[C---:B----4-:R-:W-:Y:S01]  /*3790*/  IADD3 R10, P2, R60.reuse, R45, RZ ;  /* 0x0000002d3c0a7210 */ /* 0x050fe20007f5e0ff */
[----:B------:R-:W-:Y:S01]  /*37a0*/  VIADD R145, R85, UR5 ;  /* 0x0000000555917c36 */ /* 0x000fe20008000000 */
[----:B------:R-:W0:Y:S01]  /*37b0*/  LDGDEPBAR ;  /* 0x00000000000079af */ /* 0x000e220000000000 */
[--C-:B------:R-:W-:Y:S01]  /*37c0*/  IMAD.X R9, R117, 0x1, R96.reuse, P1 ;  /* 0x0000000175097824 */ /* 0x100fe200008e0660 */
[C---:B-----5:R-:W-:Y:S01]  /*37d0*/  IADD3 R4, P1, R60.reuse, R91, RZ ;  /* 0x0000005b3c047210 */ /* 0x060fe20007f3e0ff */
[--C-:B------:R-:W-:Y:S01]  /*37e0*/  IMAD.X R11, R119, 0x1, R96.reuse, P2 ;  /* 0x00000001770b7824 */ /* 0x100fe200010e0660 */
[----:B------:R2:W-:Y:S01]  /*37f0*/  LDGSTS.E [R143+0x6000], desc[UR18][R12.64], P0 ;  /* 0x060000000c8f7fae */ /* 0x0005e20008121852 */
[--C-:B------:R-:W-:Y:S01]  /*3800*/  IMAD.X R17, R95, 0x1, R96.reuse, P3 ;  /* 0x000000015f117824 */ /* 0x100fe200018e0660 */
[-C--:B------:R-:W-:Y:S01]  /*3810*/  IADD3 R45, P6, R45, R40.reuse, RZ ;  /* 0x000000282d2d7210 */ /* 0x080fe20007fde0ff */
[----:B------:R-:W-:Y:S01]  /*3820*/  IMAD.X R5, R125, 0x1, R96, P1 ;  /* 0x000000017d057824 */ /* 0x000fe200008e0660 */
[C---:B-1----:R-:W-:Y:S01]  /*3830*/  IADD3 R6, P2, R60.reuse, R51, RZ ;  /* 0x000000333c067210 */ /* 0x042fe20007f5e0ff */
[----:B------:R1:W-:Y:S01]  /*3840*/  LDGSTS.E [R143+0x6400], desc[UR18][R14.64], P0 ;  /* 0x064000000e8f7fae */ /* 0x0003e20008121852 */
[-C--:B------:R-:W-:Y:S01]  /*3850*/  IADD3 R51, P4, R51, R40.reuse, RZ ;  /* 0x0000002833337210 */ /* 0x080fe20007f9e0ff */
[----:B------:R-:W-:Y:S01]  /*3860*/  IMAD.X R119, R119, 0x1, R22, P6 ;  /* 0x0000000177777824 */ /* 0x000fe200030e0616 */
[-C--:B------:R-:W-:Y:S01]  /*3870*/  IADD3 R53, P3, R53, R40.reuse, RZ ;  /* 0x0000002835357210 */ /* 0x080fe20007f7e0ff */
[----:B------:R-:W-:Y:S01]  /*3880*/  IMAD.X R7, R121, 0x1, R96, P2 ;  /* 0x0000000179077824 */ /* 0x000fe200010e0660 */
[----:B------:R1:W-:Y:S01]  /*3890*/  LDGSTS.E [R143+0x6800], desc[UR18][R8.64], P0 ;  /* 0x06800000088f7fae */ /* 0x0003e20008121852 */
[-C--:B------:R-:W-:Y:S01]  /*38a0*/  IADD3 R91, P2, R91, R40.reuse, RZ ;  /* 0x000000285b5b7210 */ /* 0x080fe20007f5e0ff */
[--C-:B------:R-:W-:Y:S01]  /*38b0*/  IMAD.X R121, R121, 0x1, R22.reuse, P4 ;  /* 0x0000000179797824 */ /* 0x100fe200020e0616 */
[----:B--2---:R-:W-:Y:S01]  /*38c0*/  IADD3 R12, P1, R60, R47, RZ ;  /* 0x0000002f3c0c7210 */ /* 0x004fe20007f3e0ff */
[----:B------:R1:W-:Y:S01]  /*38d0*/  LDGSTS.E [R143+0x6c00], desc[UR18][R10.64], P0 ;  /* 0x06c000000a8f7fae */ /* 0x0003e20008121852 */
[-C--:B------:R-:W-:Y:S01]  /*38e0*/  IADD3 R47, P5, R47, R40.reuse, RZ ;  /* 0x000000282f2f7210 */ /* 0x080fe20007fbe0ff */
[----:B------:R-:W-:Y:S01]  /*38f0*/  IMAD.X R123, R123, 0x1, R22, P3 ;  /* 0x000000017b7b7824 */ /* 0x000fe200018e0616 */
[----:B------:R-:W-:Y:S01]  /*3900*/  LEA R93, P6, R87, R93, 0x2 ;  /* 0x0000005d575d7211 */ /* 0x000fe200078c10ff */
[----:B------:R-:W-:Y:S01]  /*3910*/  IMAD.X R13, R43, 0x1, R96, P1 ;  /* 0x000000012b0d7824 */ /* 0x000fe200008e0660 */
[----:B------:R-:W-:Y:S01]  /*3920*/  IADD3 R129, P1, R129, R40, RZ ;  /* 0x0000002881817210 */ /* 0x000fe20007f3e0ff */
[--C-:B------:R-:W-:Y:S01]  /*3930*/  IMAD.X R43, R43, 0x1, R22.reuse, P5 ;  /* 0x000000012b2b7824 */ /* 0x100fe200028e0616 */
[----:B------:R-:W-:Y:S01]  /*3940*/  PLOP3.LUT P5, PT, PT, PT, UP0, 0x80, 0x0 ;  /* 0x000000000000781c */ /* 0x000fe20003faf008 */
[----:B------:R1:W-:Y:S01]  /*3950*/  LDGSTS.E [R145+0x6200], desc[UR18][R4.64], P0 ;  /* 0x0620000004917fae */ /* 0x0003e20008121852 */
[----:B------:R-:W-:-:S02]  /*3960*/  IMAD.X R125, R125, 0x1, R22, P2 ;  /* 0x000000017d7d7824 */ /* 0x000fc400010e0616 */
[--C-:B------:R-:W-:Y:S01]  /*3970*/  IMAD.X R95, R95, 0x1, R22.reuse, P1 ;  /* 0x000000015f5f7824 */ /* 0x100fe200008e0616 */
[----:B------:R1:W-:Y:S01]  /*3980*/  LDGSTS.E [R145+0x6600], desc[UR18][R6.64], P0 ;  /* 0x0660000006917fae */ /* 0x0003e20008121852 */
[-C--:B------:R-:W-:Y:S01]  /*3990*/  IADD3 R89, P1, R89, R40.reuse, RZ ;  /* 0x0000002859597210 */ /* 0x080fe20007f3e0ff */
[----:B------:R-:W-:Y:S02]  /*39a0*/  IMAD.X R20, R20, 0x1, R133, P6 ;  /* 0x0000000114147824 */ /* 0x000fe400030e0685 */
[----:B------:R1:W-:Y:S02]  /*39b0*/  LDGSTS.E [R145+0x6a00], desc[UR18][R12.64], P0 ;  /* 0x06a000000c917fae */ /* 0x0003e40008121852 */
[----:B------:R-:W-:Y:S02]  /*39c0*/  IMAD.X R127, R127, 0x1, R22, P1 ;  /* 0x000000017f7f7824 */ /* 0x000fe400008e0616 */
[----:B------:R1:W-:Y:S01]  /*39d0*/  LDGSTS.E [R145+0x6e00], desc[UR18][R16.64], P0 ;  /* 0x06e0000010917fae */ /* 0x0003e20008121852 */
[----:B------:R-:W-:-:S03]  /*39e0*/  IADD3 R49, P0, R49, R40, RZ ;  /* 0x0000002831317210 */ /* 0x000fc60007f1e0ff */
[----:B------:R-:W0:Y:S02]  /*39f0*/  LDGDEPBAR ;  /* 0x00000000000079af */ /* 0x000e240000000000 */
[----:B------:R-:W-:Y:S01]  /*3a00*/  IMAD.X R117, R117, 0x1, R22, P0 ;  /* 0x0000000175757824 */ /* 0x000fe200000e0616 */
[----:B------:R-:W-:Y:S07]  /*3a10*/  @P5 BRA `(.L_x_1) ;  /* 0xfffffff000685947 */ /* 0x000fee000383ffff */
.L_x_0:
[----:B------:R-:W-:Y:S02]  /*3a20*/  WARPGROUP.DEPBAR.LE gsb0, 0x0 ;  /* 0x00008000000079c5 */ /* 0x000fe40000010000 */
[----:B------:R-:W-:-:S04]  /*3a30*/  DEPBAR.LE SB0, 0x0 ;  /* 0x000080000000791a */ /* 0x000fc80000000000 */
[----:B-1----:R-:W-:Y:S01]  /*3a40*/  LOP3.LUT R5, R18, 0x380, RZ, 0xc0, !PT ;  /* 0x0000038012057812 */ /* 0x002fe200078ec0ff */
[----:B------:R-:W-:Y:S01]  /*3a50*/  USHF.L.U32 UR7, UR7, 0x5, URZ ;  /* 0x0000000507077899 */ /* 0x000fe2000800063f */
[----:B------:R-:W-:Y:S01]  /*3a60*/  LEA R19, R0, UR9, 0x4 ;  /* 0x0000000900137c11 */ /* 0x000fe2000f8e20ff */
[----:B------:R-:W-:Y:S01]  /*3a70*/  BAR.SYNC.DEFER_BLOCKING 0x0 ;  /* 0x0000000000007b1d */ /* 0x000fe20000010000 */
[----:B------:R-:W-:Y:S02]  /*3a80*/  IADD3 R104, R5, UR9, R104 ;  /* 0x0000000905687c10 */ /* 0x000fe4000fffe068 */
[----:B------:R-:W-:Y:S01]  /*3a90*/  ISETP.GE.AND P0, PT, R55, R2, PT ;  /* 0x000000023700720c */ /* 0x000fe20003f06270 */
[----:B------:R-:W-:Y:S02]  /*3aa0*/  IMAD.U32 R4, RZ, RZ, UR7 ;  /* 0x00000007ff047e24 */ /* 0x000fe4000f8e00ff */
[----:B------:R-:W-:Y:S02]  /*3ab0*/  IMAD.IADD R104, R73, 0x1, R104 ;  /* 0x0000000149687824 */ /* 0x000fe400078e0268 */
[----:B------:R-:W1:Y:S01]  /*3ac0*/  LDC R44, c[0x0][0x248] ;  /* 0x00009200ff2c7b82 */ /* 0x000e620000000800 */
[----:B------:R-:W-:Y:S01]  /*3ad0*/  ULDC UR4, c[0x0][0x244] ;  /* 0x0000910000047ab9 */ /* 0x000fe20000000800 */
[----:B------:R-:W-:Y:S01]  /*3ae0*/  LOP3.LUT R59, R59, 0x20, R4, 0xf8, !PT ;  /* 0x000000203b3b7812 */ /* 0x000fe200078ef804 */
[----:B------:R-:W-:Y:S01]  /*3af0*/  IMAD R55, R55, UR4, RZ ;  /* 0x0000000437377c24 */ /* 0x000fe2000f8e02ff */
[----:B------:R-:W-:-:S02]  /*3b00*/  ULDC.64 UR4, c[0x0][0x220] ;  /* 0x0000880000047ab9 */ /* 0x000fc40000000a00 */
[----:B------:R-:W-:Y:S02]  /*3b10*/  LOP3.LUT R0, R59, UR8, RZ, 0xfc, !PT ;  /* 0x000000083b007c12 */ /* 0x000fe4000f8efcff */
[----:B------:R-:W-:Y:S02]  /*3b20*/  LEA R40, P3, R55, UR4, 0x2 ;  /* 0x0000000437287c11 */ /* 0x000fe4000f8610ff */
[C---:B------:R-:W-:Y:S02]  /*3b30*/  LOP3.LUT R4, R0.reuse, 0x4, RZ, 0xfc, !PT ;  /* 0x0000000400047812 */ /* 0x040fe400078efcff */
[----:B------:R-:W-:Y:S02]  /*3b40*/  LOP3.LUT R6, R0, 0x2, RZ, 0xfc, !PT ;  /* 0x0000000200067812 */ /* 0x000fe400078efcff */
[-C--:B------:R-:W-:Y:S02]  /*3b50*/  ISETP.LT.AND P5, PT, R4, R3.reuse, !P0 ;  /* 0x000000030400720c */ /* 0x080fe400047a1270 */
[----:B------:R-:W-:Y:S01]  /*3b60*/  ISETP.LT.AND P2, PT, R6, R3, !P0 ;  /* 0x000000030600720c */ /* 0x000fe20004741270 */
[----:B------:R-:W-:Y:S01]  /*3b70*/  STSM.16.M88.4 [R104], R24 ;  /* 0x0000001868007844 */ /* 0x000fe20000000200 */
[----:B------:R-:W-:-:S02]  /*3b80*/  LOP3.LUT R2, R0, 0x1c, RZ, 0xfc, !PT ;  /* 0x0000001c00027812 */ /* 0x000fc400078efcff */
[----:B------:R-:W-:Y:S01]  /*3b90*/  LEA.HI.X.SX32 R42, R55, UR5, 0x2, P3 ;  /* 0x00000005372a7c11 */ /* 0x000fe200098f16ff */
[----:B------:R-:W-:Y:S01]  /*3ba0*/  BAR.SYNC.DEFER_BLOCKING 0x0 ;  /* 0x0000000000007b1d */ /* 0x000fe20000010000 */
[-C--:B------:R-:W-:Y:S02]  /*3bb0*/  ISETP.LT.AND P1, PT, R2, R3.reuse, !P0 ;  /* 0x000000030200720c */ /* 0x080fe40004721270 */
[C---:B------:R-:W-:Y:S02]  /*3bc0*/  LOP3.LUT R2, R0.reuse, 0x6, RZ, 0xfc, !PT ;  /* 0x0000000600027812 */ /* 0x040fe400078efcff */
[-C--:B------:R-:W-:Y:S02]  /*3bd0*/  ISETP.LT.AND P3, PT, R0, R3.reuse, !P0 ;  /* 0x000000030000720c */ /* 0x080fe40004761270 */
[----:B------:R-:W-:Y:S01]  /*3be0*/  ISETP.LT.AND P4, PT, R2, R3, !P0 ;  /* 0x000000030200720c */ /* 0x000fe20004781270 */
[C---:B-1----:R-:W-:Y:S01]  /*3bf0*/  IMAD R2, R0.reuse, R44, RZ ;  /* 0x0000002c00027224 */ /* 0x042fe200078e02ff */
[----:B------:R-:W-:-:S03]  /*3c00*/  LOP3.LUT R16, R0, 0x8, RZ, 0xfc, !PT ;  /* 0x0000000800107812 */ /* 0x000fc600078efcff */
[----:B------:R-:W-:Y:S01]  /*3c10*/  IMAD R12, R44, 0x2, R2 ;  /* 0x000000022c0c7824 */ /* 0x000fe200078e0202 */
[----:B------:R-:W-:-:S03]  /*3c20*/  LEA R8, P6, R2, R40, 0x2 ;  /* 0x0000002802087211 */ /* 0x000fc600078c10ff */
[----:B------:R-:W-:Y:S01]  /*3c30*/  IMAD R13, R44, 0x2, R12 ;  /* 0x000000022c0d7824 */ /* 0x000fe200078e020c */
[----:B------:R-:W-:Y:S02]  /*3c40*/  LEA.HI.X.SX32 R9, R2, R42, 0x2, P6 ;  /* 0x0000002a02097211 */ /* 0x000fe400030f16ff */
[----:B------:R-:W-:Y:S01]  /*3c50*/  LEA R10, P6, R12, R40, 0x2 ;  /* 0x000000280c0a7211 */ /* 0x000fe200078c10ff */
[----:B------:R-:W-:Y:S01]  /*3c60*/  IMAD R15, R44, 0x2, R13 ;  /* 0x000000022c0f7824 */ /* 0x000fe200078e020d */
[----:B------:R-:W-:Y:S02]  /*3c70*/  LOP3.LUT R2, R0, 0xa, RZ, 0xfc, !PT ;  /* 0x0000000a00027812 */ /* 0x000fe400078efcff */
[----:B------:R-:W-:Y:S01]  /*3c80*/  LEA.HI.X.SX32 R11, R12, R42, 0x2, P6 ;  /* 0x0000002a0c0b7211 */ /* 0x000fe200030f16ff */
[----:B------:R-:W1:Y:S01]  /*3c90*/  LDS.128 R20, [R19] ;  /* 0x0000000013147984 */ /* 0x000e620000000c00 */
[C---:B------:R-:W-:Y:S01]  /*3ca0*/  IMAD R17, R44.reuse, 0x2, R15 ;  /* 0x000000022c117824 */ /* 0x040fe200078e020f */
[----:B------:R-:W-:Y:S03]  /*3cb0*/  BAR.SYNC.DEFER_BLOCKING 0x0 ;  /* 0x0000000000007b1d */ /* 0x000fe60000010000 */
[----:B------:R-:W-:-:S03]  /*3cc0*/  IMAD R18, R44, 0x2, R17 ;  /* 0x000000022c127824 */ /* 0x000fc600078e0211 */
[----:B------:R-:W-:Y:S02]  /*3cd0*/  STSM.16.M88.4 [R104], R28 ;  /* 0x0000001c68007844 */ /* 0x000fe40000000200 */
[----:B------:R-:W-:Y:S06]  /*3ce0*/  BAR.SYNC.DEFER_BLOCKING 0x0 ;  /* 0x0000000000007b1d */ /* 0x000fec0000010000 */
[----:B------:R-:W2:Y:S02]  /*3cf0*/  LDS.128 R24, [R19] ;  /* 0x0000000013187984 */ /* 0x000ea40000000c00 */
[----:B------:R-:W-:Y:S06]  /*3d00*/  BAR.SYNC.DEFER_BLOCKING 0x0 ;  /* 0x0000000000007b1d */ /* 0x000fec0000010000 */
[----:B------:R-:W-:Y:S02]  /*3d10*/  STSM.16.M88.4 [R104], R32 ;  /* 0x0000002068007844 */ /* 0x000fe40000000200 */
[----:B------:R-:W-:Y:S06]  /*3d20*/  BAR.SYNC.DEFER_BLOCKING 0x0 ;  /* 0x0000000000007b1d */ /* 0x000fec0000010000 */
[----:B------:R-:W3:Y:S02]  /*3d30*/  LDS.128 R4, [R19] ;  /* 0x0000000013047984 */ /* 0x000ee40000000c00 */
[----:B------:R-:W-:Y:S06]  /*3d40*/  BAR.SYNC.DEFER_BLOCKING 0x0 ;  /* 0x0000000000007b1d */ /* 0x000fec0000010000 */
[----:B------:R-:W-:Y:S02]  /*3d50*/  STSM.16.M88.4 [R104], R36 ;  /* 0x0000002468007844 */ /* 0x000fe40000000200 */
[----:B------:R-:W-:Y:S06]  /*3d60*/  BAR.SYNC.DEFER_BLOCKING 0x0 ;  /* 0x0000000000007b1d */ /* 0x000fec0000010000 */
[----:B-1----:R-:W-:Y:S01]  /*3d70*/  @P3 STG.E desc[UR18][R8.64], R20 ;  /* 0x0000001408003986 */ /* 0x002fe2000c101912 */
[----:B------:R-:W-:-:S03]  /*3d80*/  LEA R14, P3, R15, R40, 0x2 ;  /* 0x000000280f0e7211 */ /* 0x000fc600078610ff */
[----:B------:R1:W-:Y:S01]  /*3d90*/  @P2 STG.E desc[UR18][R10.64], R21 ;  /* 0x000000150a002986 */ /* 0x0003e2000c101912 */
[----:B------:R-:W-:Y:S02]  /*3da0*/  LEA R12, P2, R13, R40, 0x2 ;  /* 0x000000280d0c7211 */ /* 0x000fe400078410ff */
[-C--:B------:R-:W-:Y:S02]  /*3db0*/  LEA.HI.X.SX32 R15, R15, R42.reuse, 0x2, P3 ;  /* 0x0000002a0f0f7211 */ /* 0x080fe400018f16ff */
[----:B------:R-:W-:Y:S02]  /*3dc0*/  LEA.HI.X.SX32 R13, R13, R42, 0x2, P2 ;  /* 0x0000002a0d0d7211 */ /* 0x000fe400010f16ff */
[-C--:B------:R-:W-:Y:S02]  /*3dd0*/  ISETP.LT.AND P3, PT, R16, R3.reuse, !P0 ;  /* 0x000000031000720c */ /* 0x080fe40004761270 */
[----:B------:R-:W-:Y:S01]  /*3de0*/  ISETP.LT.AND P2, PT, R2, R3, !P0 ;  /* 0x000000030200720c */ /* 0x000fe20004741270 */
[----:B------:R-:W-:Y:S01]  /*3df0*/  @P5 STG.E desc[UR18][R12.64], R22 ;  /* 0x000000160c005986 */ /* 0x000fe2000c101912 */
[----:B------:R-:W-:-:S02]  /*3e00*/  LOP3.LUT R16, R0, 0xc, RZ, 0xfc, !PT ;  /* 0x0000000c00107812 */ /* 0x000fc400078efcff */
[CC--:B-1----:R-:W-:Y:S01]  /*3e10*/  LEA R10, P5, R18.reuse, R40.reuse, 0x2 ;  /* 0x00000028120a7211 */ /* 0x0c2fe200078a10ff */
[----:B------:R1:W-:Y:S01]  /*3e20*/  @P4 STG.E desc[UR18][R14.64], R23 ;  /* 0x000000170e004986 */ /* 0x0003e2000c101912 */
[C---:B------:R-:W-:Y:S02]  /*3e30*/  LEA R8, P4, R17.reuse, R40, 0x2 ;  /* 0x0000002811087211 */ /* 0x040fe400078810ff */
[-C--:B------:R-:W-:Y:S01]  /*3e40*/  LEA.HI.X.SX32 R11, R18, R42.reuse, 0x2, P5 ;  /* 0x0000002a120b7211 */ /* 0x080fe200028f16ff */
[----:B------:R-:W-:Y:S01]  /*3e50*/  IMAD R18, R44, 0x2, R18 ;  /* 0x000000022c127824 */ /* 0x000fe200078e0212 */
[----:B------:R-:W-:Y:S01]  /*3e60*/  LEA.HI.X.SX32 R9, R17, R42, 0x2, P4 ;  /* 0x0000002a11097211 */ /* 0x000fe200020f16ff */
[----:B------:R-:W4:Y:S01]  /*3e70*/  LDS.128 R20, [R19] ;  /* 0x0000000013147984 */ /* 0x000f220000000c00 */
[----:B------:R-:W-:Y:S01]  /*3e80*/  LOP3.LUT R2, R0, 0xe, RZ, 0xfc, !PT ;  /* 0x0000000e00027812 */ /* 0x000fe200078efcff */
[----:B------:R-:W-:Y:S01]  /*3e90*/  IMAD R17, R44, 0x2, R18 ;  /* 0x000000022c117824 */ /* 0x000fe200078e0212 */
[-C--:B------:R-:W-:Y:S01]  /*3ea0*/  ISETP.LT.AND P5, PT, R16, R3.reuse, !P0 ;  /* 0x000000031000720c */ /* 0x080fe200047a1270 */
[----:B--2---:R-:W-:Y:S01]  /*3eb0*/  @P3 STG.E desc[UR18][R8.64], R24 ;  /* 0x0000001808003986 */ /* 0x004fe2000c101912 */
[----:B------:R-:W-:-:S02]  /*3ec0*/  ISETP.LT.AND P4, PT, R2, R3, !P0 ;  /* 0x000000030200720c */ /* 0x000fc40004781270 */
[CC--:B-1----:R-:W-:Y:S01]  /*3ed0*/  LEA R14, P6, R17.reuse, R40.reuse, 0x2 ;  /* 0x00000028110e7211 */ /* 0x0c2fe200078c10ff */
[----:B------:R1:W-:Y:S01]  /*3ee0*/  @P2 STG.E desc[UR18][R10.64], R25 ;  /* 0x000000190a002986 */ /* 0x0003e2000c101912 */
[----:B------:R-:W-:Y:S02]  /*3ef0*/  LEA R12, P2, R18, R40, 0x2 ;  /* 0x00000028120c7211 */ /* 0x000fe400078410ff */
[----:B------:R-:W-:Y:S02]  /*3f00*/  LOP3.LUT R2, R0, 0x18, RZ, 0xfc, !PT ;  /* 0x0000001800027812 */ /* 0x000fe400078efcff */
[-C--:B------:R-:W-:Y:S02]  /*3f10*/  LEA.HI.X.SX32 R13, R18, R42.reuse, 0x2, P2 ;  /* 0x0000002a120d7211 */ /* 0x080fe400010f16ff */
[----:B------:R-:W-:Y:S01]  /*3f20*/  LEA.HI.X.SX32 R15, R17, R42, 0x2, P6 ;  /* 0x0000002a110f7211 */ /* 0x000fe200030f16ff */
[----:B------:R-:W-:Y:S01]  /*3f30*/  IMAD R17, R44, 0x2, R17 ;  /* 0x000000022c117824 */ /* 0x000fe200078e0211 */
[-C--:B------:R-:W-:Y:S01]  /*3f40*/  ISETP.LT.AND P3, PT, R2, R3.reuse, !P0 ;  /* 0x000000030200720c */ /* 0x080fe20004761270 */
[----:B------:R2:W-:Y:S01]  /*3f50*/  @P5 STG.E desc[UR18][R12.64], R26 ;  /* 0x0000001a0c005986 */ /* 0x0005e2000c101912 */
[----:B------:R-:W-:Y:S01]  /*3f60*/  LOP3.LUT R2, R0, 0x10, RZ, 0xfc, !PT ;  /* 0x0000001000027812 */ /* 0x000fe200078efcff */
[----:B-1----:R-:W-:Y:S01]  /*3f70*/  IMAD R11, R44, 0x2, R17 ;  /* 0x000000022c0b7824 */ /* 0x002fe200078e0211 */
[----:B------:R-:W-:Y:S01]  /*3f80*/  LOP3.LUT R16, R0, 0x12, RZ, 0xfc, !PT ;  /* 0x0000001200107812 */ /* 0x000fe200078efcff */
[----:B------:R1:W-:Y:S01]  /*3f90*/  @P4 STG.E desc[UR18][R14.64], R27 ;  /* 0x0000001b0e004986 */ /* 0x0003e2000c101912 */
[----:B------:R-:W-:-:S02]  /*3fa0*/  ISETP.LT.AND P5, PT, R2, R3, !P0 ;  /* 0x000000030200720c */ /* 0x000fc400047a1270 */
[-C--:B------:R-:W-:Y:S02]  /*3fb0*/  ISETP.LT.AND P2, PT, R16, R3.reuse, !P0 ;  /* 0x000000031000720c */ /* 0x080fe40004741270 */
[-C--:B------:R-:W-:Y:S02]  /*3fc0*/  LEA R8, P4, R17, R40.reuse, 0x2 ;  /* 0x0000002811087211 */ /* 0x080fe400078810ff */
[----:B------:R-:W-:Y:S01]  /*3fd0*/  LEA R10, P6, R11, R40, 0x2 ;  /* 0x000000280b0a7211 */ /* 0x000fe200078c10ff */
[C---:B--2---:R-:W-:Y:S01]  /*3fe0*/  IMAD R13, R44.reuse, 0x2, R11 ;  /* 0x000000022c0d7824 */ /* 0x044fe200078e020b */
[-C--:B------:R-:W-:Y:S02]  /*3ff0*/  LEA.HI.X.SX32 R9, R17, R42.reuse, 0x2, P4 ;  /* 0x0000002a11097211 */ /* 0x080fe400020f16ff */
[----:B------:R-:W-:Y:S01]  /*4000*/  LEA.HI.X.SX32 R11, R11, R42, 0x2, P6 ;  /* 0x0000002a0b0b7211 */ /* 0x000fe200030f16ff */
[----:B-1----:R-:W-:Y:S01]  /*4010*/  IMAD R15, R44, 0x2, R13 ;  /* 0x000000022c0f7824 */ /* 0x002fe200078e020d */
[----:B------:R-:W-:Y:S01]  /*4020*/  LOP3.LUT R2, R0, 0x16, RZ, 0xfc, !PT ;  /* 0x0000001600027812 */ /* 0x000fe200078efcff */
[----:B---3--:R1:W-:Y:S01]  /*4030*/  @P5 STG.E desc[UR18][R8.64], R4 ;  /* 0x0000000408005986 */ /* 0x0083e2000c101912 */
[-C--:B------:R-:W-:Y:S01]  /*4040*/  LEA R12, P6, R13, R40.reuse, 0x2 ;  /* 0x000000280d0c7211 */ /* 0x080fe200078c10ff */
[----:B------:R-:W-:Y:S01]  /*4050*/  IMAD R17, R44, 0x2, R15 ;  /* 0x000000022c117824 */ /* 0x000fe200078e020f */
[----:B------:R-:W-:Y:S01]  /*4060*/  ISETP.LT.AND P4, PT, R2, R3, !P0 ;  /* 0x000000030200720c */ /* 0x000fe20004781270 */
[----:B------:R2:W-:Y:S01]  /*4070*/  @P2 STG.E desc[UR18][R10.64], R5 ;  /* 0x000000050a002986 */ /* 0x0005e2000c101912 */
[----:B------:R-:W-:Y:S01]  /*4080*/  LEA R14, P2, R15, R40, 0x2 ;  /* 0x000000280f0e7211 */ /* 0x000fe200078410ff */
[----:B------:R-:W-:Y:S01]  /*4090*/  IMAD R18, R44, 0x2, R17 ;  /* 0x000000022c127824 */ /* 0x000fe200078e0211 */
[----:B------:R-:W-:-:S02]  /*40a0*/  LOP3.LUT R2, R0, 0x14, RZ, 0xfc, !PT ;  /* 0x0000001400027812 */ /* 0x000fc400078efcff */
[----:B------:R-:W-:Y:S01]  /*40b0*/  LEA.HI.X.SX32 R15, R15, R42, 0x2, P2 ;  /* 0x0000002a0f0f7211 */ /* 0x000fe200010f16ff */
[----:B------:R-:W-:Y:S01]  /*40c0*/  IMAD R19, R44, 0x2, R18 ;  /* 0x000000022c137824 */ /* 0x000fe200078e0212 */
[----:B------:R-:W-:Y:S02]  /*40d0*/  ISETP.LT.AND P5, PT, R2, R3, !P0 ;  /* 0x000000030200720c */ /* 0x000fe400047a1270 */
[----:B-1----:R-:W-:Y:S02]  /*40e0*/  LEA R8, P2, R18, R40, 0x2 ;  /* 0x0000002812087211 */ /* 0x002fe400078410ff */
[----:B------:R-:W-:Y:S01]  /*40f0*/  LOP3.LUT R2, R0, 0x1a, RZ, 0xfc, !PT ;  /* 0x0000001a00027812 */ /* 0x000fe200078efcff */
[----:B--2---:R-:W-:Y:S01]  /*4100*/  IMAD R10, R44, 0x2, R19 ;  /* 0x000000022c0a7824 */ /* 0x004fe200078e0213 */
[----:B------:R-:W-:Y:S02]  /*4110*/  LOP3.LUT R0, R0, 0x1e, RZ, 0xfc, !PT ;  /* 0x0000001e00007812 */ /* 0x000fe400078efcff */
[----:B------:R-:W-:-:S02]  /*4120*/  LEA.HI.X.SX32 R13, R13, R42, 0x2, P6 ;  /* 0x0000002a0d0d7211 */ /* 0x000fc400030f16ff */
[----:B------:R-:W-:Y:S02]  /*4130*/  LEA.HI.X.SX32 R9, R18, R42, 0x2, P2 ;  /* 0x0000002a12097211 */ /* 0x000fe400010f16ff */
[C---:B------:R-:W-:Y:S01]  /*4140*/  LEA R16, P6, R17.reuse, R40, 0x2 ;  /* 0x0000002811107211 */ /* 0x040fe200078c10ff */
[----:B------:R1:W-:Y:S01]  /*4150*/  @P5 STG.E desc[UR18][R12.64], R6 ;  /* 0x000000060c005986 */ /* 0x0003e2000c101912 */
[-C--:B------:R-:W-:Y:S02]  /*4160*/  ISETP.LT.AND P2, PT, R2, R3.reuse, !P0 ;  /* 0x000000030200720c */ /* 0x080fe40004741270 */
[----:B------:R-:W-:Y:S01]  /*4170*/  ISETP.LT.AND P0, PT, R0, R3, !P0 ;  /* 0x000000030000720c */ /* 0x000fe20004701270 */
[----:B------:R1:W-:Y:S01]  /*4180*/  @P4 STG.E desc[UR18][R14.64], R7 ;  /* 0x000000070e004986 */ /* 0x0003e2000c101912 */
[----:B------:R-:W-:Y:S02]  /*4190*/  LEA.HI.X.SX32 R17, R17, R42, 0x2, P6 ;  /* 0x0000002a11117211 */ /* 0x000fe400030f16ff */
[----:B------:R-:W-:-:S03]  /*41a0*/  LEA R4, P6, R19, R40, 0x2 ;  /* 0x0000002813047211 */ /* 0x000fc600078c10ff */
[----:B----4-:R1:W-:Y:S01]  /*41b0*/  @P3 STG.E desc[UR18][R16.64], R20 ;  /* 0x0000001410003986 */ /* 0x0103e2000c101912 */
[----:B------:R-:W-:Y:S02]  /*41c0*/  LEA.HI.X.SX32 R5, R19, R42, 0x2, P6 ;  /* 0x0000002a13057211 */ /* 0x000fe400030f16ff */
[C---:B------:R-:W-:Y:S01]  /*41d0*/  LEA R2, P6, R10.reuse, R40, 0x2 ;  /* 0x000000280a027211 */ /* 0x040fe200078c10ff */
[----:B------:R1:W-:Y:S03]  /*41e0*/  @P2 STG.E desc[UR18][R8.64], R21 ;  /* 0x0000001508002986 */ /* 0x0003e6000c101912 */
[----:B------:R-:W-:Y:S01]  /*41f0*/  LEA.HI.X.SX32 R3, R10, R42, 0x2, P6 ;  /* 0x0000002a0a037211 */ /* 0x000fe200030f16ff */
[----:B------:R1:W-:Y:S01]  /*4200*/  @P1 STG.E desc[UR18][R4.64], R22 ;  /* 0x0000001604001986 */ /* 0x0003e2000c101912 */
[----:B------:R-:W-:Y:S07]  /*4210*/  @!P0 EXIT ;  /* 0x000000000000894d */ /* 0x000fee0003800000 */
[----:B------:R-:W-:Y:S01]  /*4220*/  STG.E desc[UR18][R2.64], R23 ;  /* 0x0000001702007986 */ /* 0x000fe2000c101912 */
[----:B------:R-:W-:Y:S05]  /*4230*/  EXIT ;  /* 0x000000000000794d */ /* 0x000fea0003800000 */
.L_x_2:
[----:B------:R-:W-:-:S00]  /*4240*/  BRA `(.L_x_2) ;  /* 0xfffffffc00fc7947 */ /* 0x000fc0000383ffff */
[----:B------:R-:W-:-:S00]  /*4250*/  NOP ;  /* 0x0000000000007918 */ /* 0x000fc00000000000 */
        /* <DEDUP_REMOVED lines=10> */
.L_x_3:


//--------------------- .nv.shared.matmul_kernel  --------------------------
	.section	.nv.shared.matmul_kernel,"aw",@nobits
	.sectionflags	@""
	.align	16
	.zero		1024


//--------------------- .nv.shared.reserved.0     --------------------------
	.section	.nv.shared.reserved.0,"aw",@nobits
	.weak		__nv_reservedSMEM_offset_0_alias
	.size		__nv_reservedSMEM_offset_0_alias, 0, 0
	.other		__nv_reservedSMEM_offset_0_alias,@"STO_CUDA_RESERVED_SHARED STV_DEFAULT"
__nv_reservedSMEM_offset_0_alias:
	.zero		0


//--------------------- .nv.constant0.matmul_kernel --------------------------
	.section	.nv.constant0.matmul_kernel,"a",@progbits
	.sectionflags	@""
	.align	4
.nv.constant0.matmul_kernel:
	.zero		608


//--------------------- SYMBOLS --------------------------

	.type		.nv.reservedSmem.offset0,@object
	.size		.nv.reservedSmem.offset0,0x4
